	.target	sm_90a

	.elftype	@"ET_EXEC"


//--------------------- .note.nv.tkinfo           --------------------------
	.section	.note.nv.tkinfo,"",@"SHT_NOTE"
	.sectionflags	@"SHF_NOTE_NV_TKINFO"
	.tkinfo
        /*0018*/ 	.word	0x00000002
        /*0030*/ 	.string	""
        /*0030*/ 	.string	"ptxas"
        /*0030*/ 	.string	"Cuda compilation tools, release 13.0, V13.0.88"
        /*0030*/ 	.string	"Build cuda_13.0.r13.0/compiler.36424714_0"
        /*0030*/ 	.string	"-arch sm_90a -m 64 "



//--------------------- .note.nv.cuinfo           --------------------------
	.section	.note.nv.cuinfo,"",@"SHT_NOTE"
	.sectionflags	@"SHF_NOTE_NV_CUINFO"
        /*0018*/ 	.short	0x0002
        /*001a*/ 	.short	0x005a
        /*001c*/ 	.short	0x0082
	.zero		2


//--------------------- .nv.info                  --------------------------
	.section	.nv.info,"",@"SHT_CUDA_INFO"
	.align	4


	//----- nvinfo : EIATTR_REGCOUNT
	.align		4
        /*0000*/ 	.byte	0x04, 0x2f
        /*0002*/ 	.short	(.L_12 - .L_11)
	.align		4
.L_11:
        /*0004*/ 	.word	index@(_ZN7cutlass13device_kernelINS_4gemm6kernel13GemmUniversalIN4cute5tupleIJiiiiEEENS1_10collective13CollectiveMmaINS1_37MainloopSm90TmaGmmaWarpSpecializedFP8ILi5ENS5_IJNS4_1CILi1EEENSA_ILi2EEESB_EEENS1_35KernelTmaWarpSpecializedCooperativeEEENS5_IJNSA_ILi256EEENSA_ILi64EEESH_EEENS_12float_e4m3_tENS5_IJlSB_lEEESJ_SK_NS4_8TiledMMAINS4_8MMA_AtomIJNS4_4SM904GMMA30MMA_64x64x32_F32E4M3E4M3_SS_TNILNSO_7ScaleInE1ELSQ_1EEEEEENS4_6LayoutINS5_IJSC_SB_SB_EEENS5_IJSB_NSA_ILi0EEESV_EEEEENS5_IJNS4_10UnderscoreESY_SY_EEEEENS4_23SM90_TMA_LOAD_MULTICASTENS4_14ComposedLayoutINS4_7SwizzleILi2ELi4ELi3EEENS4_18smem_ptr_flag_bitsILi8EEENST_INS5_IJNSA_ILi8EEESH_EEENS5_IJSH_SB_EEEEEEEvNS4_8identityENS4_13SM90_TMA_LOADES1B_vS1C_EENS_8epilogue10collective6detail29Sm90TmaWarpSpecializedAdapterINS1G_15DefaultEpilogueISJ_SK_SK_NS1F_6thread17LinearCombinationISJ_Li1EffLNS1K_9ScaleType4KindE0ELNS_15FloatRoundStyleE2ESJ_EENS1_15EpilogueDefaultEEEEEvvEEEEvNT_6ParamsE)
        /*0008*/ 	.word	0x000000a8


	//----- nvinfo : EIATTR_FRAME_SIZE
	.align		4
.L_12:
        /*000c*/ 	.byte	0x04, 0x11
        /*000e*/ 	.short	(.L_14 - .L_13)
	.align		4
.L_13:
        /*0010*/ 	.word	index@(_ZN7cutlass13device_kernelINS_4gemm6kernel13GemmUniversalIN4cute5tupleIJiiiiEEENS1_10collective13CollectiveMmaINS1_37MainloopSm90TmaGmmaWarpSpecializedFP8ILi5ENS5_IJNS4_1CILi1EEENSA_ILi2EEESB_EEENS1_35KernelTmaWarpSpecializedCooperativeEEENS5_IJNSA_ILi256EEENSA_ILi64EEESH_EEENS_12float_e4m3_tENS5_IJlSB_lEEESJ_SK_NS4_8TiledMMAINS4_8MMA_AtomIJNS4_4SM904GMMA30MMA_64x64x32_F32E4M3E4M3_SS_TNILNSO_7ScaleInE1ELSQ_1EEEEEENS4_6LayoutINS5_IJSC_SB_SB_EEENS5_IJSB_NSA_ILi0EEESV_EEEEENS5_IJNS4_10UnderscoreESY_SY_EEEEENS4_23SM90_TMA_LOAD_MULTICASTENS4_14ComposedLayoutINS4_7SwizzleILi2ELi4ELi3EEENS4_18smem_ptr_flag_bitsILi8EEENST_INS5_IJNSA_ILi8EEESH_EEENS5_IJSH_SB_EEEEEEEvNS4_8identityENS4_13SM90_TMA_LOADES1B_vS1C_EENS_8epilogue10collective6detail29Sm90TmaWarpSpecializedAdapterINS1G_15DefaultEpilogueISJ_SK_SK_NS1F_6thread17LinearCombinationISJ_Li1EffLNS1K_9ScaleType4KindE0ELNS_15FloatRoundStyleE2ESJ_EENS1_15EpilogueDefaultEEEEEvvEEEEvNT_6ParamsE)
        /*0014*/ 	.word	0x00000000


	//----- nvinfo : EIATTR_MIN_STACK_SIZE
	.align		4
.L_14:
        /*0018*/ 	.byte	0x04, 0x12
        /*001a*/ 	.short	(.L_16 - .L_15)
	.align		4
.L_15:
        /*001c*/ 	.word	index@(_ZN7cutlass13device_kernelINS_4gemm6kernel13GemmUniversalIN4cute5tupleIJiiiiEEENS1_10collective13CollectiveMmaINS1_37MainloopSm90TmaGmmaWarpSpecializedFP8ILi5ENS5_IJNS4_1CILi1EEENSA_ILi2EEESB_EEENS1_35KernelTmaWarpSpecializedCooperativeEEENS5_IJNSA_ILi256EEENSA_ILi64EEESH_EEENS_12float_e4m3_tENS5_IJlSB_lEEESJ_SK_NS4_8TiledMMAINS4_8MMA_AtomIJNS4_4SM904GMMA30MMA_64x64x32_F32E4M3E4M3_SS_TNILNSO_7ScaleInE1ELSQ_1EEEEEENS4_6LayoutINS5_IJSC_SB_SB_EEENS5_IJSB_NSA_ILi0EEESV_EEEEENS5_IJNS4_10UnderscoreESY_SY_EEEEENS4_23SM90_TMA_LOAD_MULTICASTENS4_14ComposedLayoutINS4_7SwizzleILi2ELi4ELi3EEENS4_18smem_ptr_flag_bitsILi8EEENST_INS5_IJNSA_ILi8EEESH_EEENS5_IJSH_SB_EEEEEEEvNS4_8identityENS4_13SM90_TMA_LOADES1B_vS1C_EENS_8epilogue10collective6detail29Sm90TmaWarpSpecializedAdapterINS1G_15DefaultEpilogueISJ_SK_SK_NS1F_6thread17LinearCombinationISJ_Li1EffLNS1K_9ScaleType4KindE0ELNS_15FloatRoundStyleE2ESJ_EENS1_15EpilogueDefaultEEEEEvvEEEEvNT_6ParamsE)
        /*0020*/ 	.word	0x00000000
.L_16:


//--------------------- .nv.compat                --------------------------
	.section	.nv.compat,"",@"SHT_CUDA_COMPAT_INFO"
	.align	4
        /*0000*/ 	.byte	0x02, 0x09, 0x01, 0x00, 0x02, 0x02, 0x04, 0x00, 0x02, 0x05, 0x05, 0x00, 0x03, 0x07, 0x01, 0x01
        /*0010*/ 	.byte	0x02, 0x03, 0x01, 0x00, 0x02, 0x06, 0x01, 0x00, 0x04, 0x0b, 0x08, 0x00, 0x00, 0x00, 0x00, 0x00
        /*0020*/ 	.byte	0x00, 0x00, 0x00, 0x00


//--------------------- .nv.info._ZN7cutlass13device_kernelINS_4gemm6kernel13GemmUniversalIN4cute5tupleIJiiiiEEENS1_10collective13CollectiveMmaINS1_37MainloopSm90TmaGmmaWarpSpecializedFP8ILi5ENS5_IJNS4_1CILi1EEENSA_ILi2EEESB_EEENS1_35KernelTmaWarpSpecializedCooperativeEEENS5_IJNSA_ILi256EEENSA_ILi64EEESH_EEENS_12float_e4m3_tENS5_IJlSB_lEEESJ_SK_NS4_8TiledMMAINS4_8MMA_AtomIJNS4_4SM904GMMA30MMA_64x64x32_F32E4M3E4M3_SS_TNILNSO_7ScaleInE1ELSQ_1EEEEEENS4_6LayoutINS5_IJSC_SB_SB_EEENS5_IJSB_NSA_ILi0EEESV_EEEEENS5_IJNS4_10UnderscoreESY_SY_EEEEENS4_23SM90_TMA_LOAD_MULTICASTENS4_14ComposedLayoutINS4_7SwizzleILi2ELi4ELi3EEENS4_18smem_ptr_flag_bitsILi8EEENST_INS5_IJNSA_ILi8EEESH_EEENS5_IJSH_SB_EEEEEEEvNS4_8identityENS4_13SM90_TMA_LOADES1B_vS1C_EENS_8epilogue10collective6detail29Sm90TmaWarpSpecializedAdapterINS1G_15DefaultEpilogueISJ_SK_SK_NS1F_6thread17LinearCombinationISJ_Li1EffLNS1K_9ScaleType4KindE0ELNS_15FloatRoundStyleE2ESJ_EENS1_15EpilogueDefaultEEEEEvvEEEEvNT_6ParamsE --------------------------
	.section	.nv.info._ZN7cutlass13device_kernelINS_4gemm6kernel13GemmUniversalIN4cute5tupleIJiiiiEEENS1_10collective13CollectiveMmaINS1_37MainloopSm90TmaGmmaWarpSpecializedFP8ILi5ENS5_IJNS4_1CILi1EEENSA_ILi2EEESB_EEENS1_35KernelTmaWarpSpecializedCooperativeEEENS5_IJNSA_ILi256EEENSA_ILi64EEESH_EEENS_12float_e4m3_tENS5_IJlSB_lEEESJ_SK_NS4_8TiledMMAINS4_8MMA_AtomIJNS4_4SM904GMMA30MMA_64x64x32_F32E4M3E4M3_SS_TNILNSO_7ScaleInE1ELSQ_1EEEEEENS4_6LayoutINS5_IJSC_SB_SB_EEENS5_IJSB_NSA_ILi0EEESV_EEEEENS5_IJNS4_10UnderscoreESY_SY_EEEEENS4_23SM90_TMA_LOAD_MULTICASTENS4_14ComposedLayoutINS4_7SwizzleILi2ELi4ELi3EEENS4_18smem_ptr_flag_bitsILi8EEENST_INS5_IJNSA_ILi8EEESH_EEENS5_IJSH_SB_EEEEEEEvNS4_8identityENS4_13SM90_TMA_LOADES1B_vS1C_EENS_8epilogue10collective6detail29Sm90TmaWarpSpecializedAdapterINS1G_15DefaultEpilogueISJ_SK_SK_NS1F_6thread17LinearCombinationISJ_Li1EffLNS1K_9ScaleType4KindE0ELNS_15FloatRoundStyleE2ESJ_EENS1_15EpilogueDefaultEEEEEvvEEEEvNT_6ParamsE,"",@"SHT_CUDA_INFO"
	.sectionflags	@""
	.align	4


	//----- nvinfo : EIATTR_CUDA_API_VERSION
	.align		4
        /*0000*/ 	.byte	0x04, 0x37
        /*0002*/ 	.short	(.L_18 - .L_17)
.L_17:
        /*0004*/ 	.word	0x00000082


	//----- nvinfo : EIATTR_KPARAM_INFO
	.align		4
.L_18:
        /*0008*/ 	.byte	0x04, 0x17
        /*000a*/ 	.short	(.L_20 - .L_19)
.L_19:
        /*000c*/ 	.word	0x00000000
        /*0010*/ 	.short	0x0000
        /*0012*/ 	.short	0x0070
        /*0014*/ 	.byte	0x00, 0xf0, 0x01, 0x10


	//----- nvinfo : EIATTR_SPARSE_MMA_MASK
	.align		4
.L_20:
        /*0018*/ 	.byte	0x03, 0x50
        /*001a*/ 	.short	0x0000


	//----- nvinfo : EIATTR_MAXREG_COUNT
	.align		4
        /*001c*/ 	.byte	0x03, 0x1b
        /*001e*/ 	.short	0x00a8


	//----- nvinfo : EIATTR_NUM_BARRIERS
	.align		4
        /*0020*/ 	.byte	0x02, 0x4c
        /*0022*/ 	.byte	0x01
	.zero		1


	//----- nvinfo : EIATTR_MERCURY_ISA_VERSION
	.align		4
        /*0024*/ 	.byte	0x03, 0x5f
        /*0026*/ 	.short	0x0101


	//----- nvinfo : EIATTR_INT_WARP_WIDE_INSTR_OFFSETS
	.align		4
        /*0028*/ 	.byte	0x04, 0x31
        /*002a*/ 	.short	(.L_22 - .L_21)


	//   ....[0]....
.L_21:
        /*002c*/ 	.word	0x00000460


	//   ....[1]....
        /*0030*/ 	.word	0x00000480


	//   ....[2]....
        /*0034*/ 	.word	0x00000650


	//----- nvinfo : EIATTR_COOP_GROUP_MASK_REGIDS
	.align		4
.L_22:
        /*0038*/ 	.byte	0x04, 0x29
        /*003a*/ 	.short	(.L_24 - .L_23)


	//   ....[0]....
.L_23:
        /*003c*/ 	.word	0xffffffff


	//   ....[1]....
        /*0040*/ 	.word	0xffffffff


	//   ....[2]....
        /*0044*/ 	.word	0xffffffff


	//   ....[3]....
        /*0048*/ 	.word	0xffffffff


	//   ....[4]....
        /*004c*/ 	.word	0xffffffff


	//   ....[5]....
        /*0050*/ 	.word	0xffffffff


	//----- nvinfo : EIATTR_COOP_GROUP_INSTR_OFFSETS
	.align		4
.L_24:
        /*0054*/ 	.byte	0x04, 0x28
        /*0056*/ 	.short	(.L_26 - .L_25)


	//   ....[0]....
.L_25:
        /*0058*/ 	.word	0x00000060


	//   ....[1]....
        /*005c*/ 	.word	0x00000070


	//   ....[2]....
        /*0060*/ 	.word	0x00000130


	//   ....[3]....
        /*0064*/ 	.word	0x000002e0


	//   ....[4]....
        /*0068*/ 	.word	0x00000790


	//   ....[5]....
        /*006c*/ 	.word	0x00001210


	//----- nvinfo : EIATTR_REG_RECONFIG
	.align		4
.L_26:
        /*0070*/ 	.byte	0x01, 0x54
	.zero		2


	//----- nvinfo : EIATTR_MBARRIER_INSTR_OFFSETS
	.align		4
        /*0074*/ 	.byte	0x04, 0x39
        /*0076*/ 	.short	(.L_28 - .L_27)


	//   ....[0]....
.L_27:
        /*0078*/ 	.word	0x00000230
        /*007c*/ 	.word	0x000000ff
        /*0080*/ 	.word	0x00000000
        /*0084*/ 	.short	0x0100
        /*0086*/ 	.byte	0x08
	.zero		1


	//   ....[1]....
        /*0088*/ 	.word	0x00000240
        /*008c*/ 	.word	0x000000ff
        /*0090*/ 	.word	0x00000028
        /*0094*/ 	.short	0x0100
        /*0096*/ 	.byte	0x08
	.zero		1


	//   ....[2]....
        /*0098*/ 	.word	0x00000250
        /*009c*/ 	.word	0x000000ff
        /*00a0*/ 	.word	0x00000008
        /*00a4*/ 	.short	0x0100
        /*00a6*/ 	.byte	0x08
	.zero		1


	//   ....[3]....
        /*00a8*/ 	.word	0x00000260
        /*00ac*/ 	.word	0x000000ff
        /*00b0*/ 	.word	0x00000030
        /*00b4*/ 	.short	0x0100
        /*00b6*/ 	.byte	0x08
	.zero		1


	//   ....[4]....
        /*00b8*/ 	.word	0x00000270
        /*00bc*/ 	.word	0x000000ff
        /*00c0*/ 	.word	0x00000010
        /*00c4*/ 	.short	0x0100
        /*00c6*/ 	.byte	0x08
	.zero		1


	//   ....[5]....
        /*00c8*/ 	.word	0x00000280
        /*00cc*/ 	.word	0x000000ff
        /*00d0*/ 	.word	0x00000038
        /*00d4*/ 	.short	0x0100
        /*00d6*/ 	.byte	0x08
	.zero		1


	//   ....[6]....
        /*00d8*/ 	.word	0x00000290
        /*00dc*/ 	.word	0x000000ff
        /*00e0*/ 	.word	0x00000018
        /*00e4*/ 	.short	0x0100
        /*00e6*/ 	.byte	0x08
	.zero		1


	//   ....[7]....
        /*00e8*/ 	.word	0x000002a0
        /*00ec*/ 	.word	0x000000ff
        /*00f0*/ 	.word	0x00000040
        /*00f4*/ 	.short	0x0100
        /*00f6*/ 	.byte	0x08
	.zero		1


	//   ....[8]....
        /*00f8*/ 	.word	0x000002b0
        /*00fc*/ 	.word	0x000000ff
        /*0100*/ 	.word	0x00000020
        /*0104*/ 	.short	0x0100
        /*0106*/ 	.byte	0x08
	.zero		1


	//   ....[9]....
        /*0108*/ 	.word	0x000002c0
        /*010c*/ 	.word	0x000000ff
        /*0110*/ 	.word	0x00000048
        /*0114*/ 	.short	0x0100
        /*0116*/ 	.byte	0x08
	.zero		1


	//   ....[10]....
        /*0118*/ 	.word	0x000006f0
        /*011c*/ 	.word	0x000000ff
        /*0120*/ 	.word	0x00000060
        /*0124*/ 	.short	0x0100
        /*0126*/ 	.byte	0x06
	.zero		1


	//   ....[11]....
        /*0128*/ 	.word	0x00000740
        /*012c*/ 	.word	0x000000ff
        /*0130*/ 	.word	0x00000068
        /*0134*/ 	.short	0x0100
        /*0136*/ 	.byte	0x06
	.zero		1


	//   ....[12]....
        /*0138*/ 	.word	0x00001730
        /*013c*/ 	.word	0x000000ff
        /*0140*/ 	.word	0x00000000
        /*0144*/ 	.short	0x010a
        /*0146*/ 	.byte	0x06
	.zero		1


	//   ....[13]....
        /*0148*/ 	.word	0x00001770
        /*014c*/ 	.word	0x000000ff
        /*0150*/ 	.word	0x00000000
        /*0154*/ 	.short	0x010a
        /*0156*/ 	.byte	0x06
	.zero		1


	//   ....[14]....
        /*0158*/ 	.word	0x00002130
        /*015c*/ 	.word	0x000000ff
        /*0160*/ 	.word	0x00000000
        /*0164*/ 	.short	0x010a
        /*0166*/ 	.byte	0x0c
	.zero		1


	//   ....[15]....
        /*0168*/ 	.word	0x00002170
        /*016c*/ 	.word	0x000000ff
        /*0170*/ 	.word	0x00000000
        /*0174*/ 	.short	0x010a
        /*0176*/ 	.byte	0x0c
	.zero		1


	//   ....[16]....
        /*0178*/ 	.word	0x00002840
        /*017c*/ 	.word	0x0000000e
        /*0180*/ 	.word	0x00000000
        /*0184*/ 	.short	0x0101
        /*0186*/ 	.byte	0x3f
	.zero		1


	//   ....[17]....
        /*0188*/ 	.word	0x00002ec0
        /*018c*/ 	.word	0x0000000b
        /*0190*/ 	.word	0x00000000
        /*0194*/ 	.short	0x0101
        /*0196*/ 	.byte	0x3f
	.zero		1


	//   ....[18]....
        /*0198*/ 	.word	0x00008940
        /*019c*/ 	.word	0x00000012
        /*01a0*/ 	.word	0x00000028
        /*01a4*/ 	.short	0x010a
        /*01a6*/ 	.byte	0x3f
	.zero		1


	//   ....[19]....
        /*01a8*/ 	.word	0x00008cc0
        /*01ac*/ 	.word	0x00000008
        /*01b0*/ 	.word	0x00000068
        /*01b4*/ 	.short	0x0101
        /*01b6*/ 	.byte	0x3f
	.zero		1


	//   ....[20]....
        /*01b8*/ 	.word	0x000093e0
        /*01bc*/ 	.word	0x00000006
        /*01c0*/ 	.word	0x00000000
        /*01c4*/ 	.short	0x010a
        /*01c6*/ 	.byte	0x3f
	.zero		1


	//   ....[21]....
        /*01c8*/ 	.word	0x00009460
        /*01cc*/ 	.word	0x00000007
        /*01d0*/ 	.word	0x00000000
        /*01d4*/ 	.short	0x010a
        /*01d6*/ 	.byte	0x3f
	.zero		1


	//   ....[22]....
        /*01d8*/ 	.word	0x000094f0
        /*01dc*/ 	.word	0x0000000a
        /*01e0*/ 	.word	0x00000000
        /*01e4*/ 	.short	0x010a
        /*01e6*/ 	.byte	0x3f
	.zero		1


	//   ....[23]....
        /*01e8*/ 	.word	0x00009580
        /*01ec*/ 	.word	0x0000000b
        /*01f0*/ 	.word	0x00000000
        /*01f4*/ 	.short	0x010a
        /*01f6*/ 	.byte	0x3f
	.zero		1


	//   ....[24]....
        /*01f8*/ 	.word	0x00009610
        /*01fc*/ 	.word	0x00000003
        /*0200*/ 	.word	0x00000000
        /*0204*/ 	.short	0x010a
        /*0206*/ 	.byte	0x3f
	.zero		1


	//   ....[25]....
        /*0208*/ 	.word	0x00009680
        /*020c*/ 	.word	0x0000000c
        /*0210*/ 	.word	0x00000000
        /*0214*/ 	.short	0x010a
        /*0216*/ 	.byte	0x3f
	.zero		1


	//   ....[26]....
        /*0218*/ 	.word	0x000096e0
        /*021c*/ 	.word	0x0000000e
        /*0220*/ 	.word	0x00000000
        /*0224*/ 	.short	0x010a
        /*0226*/ 	.byte	0x3f
	.zero		1


	//   ....[27]....
        /*0228*/ 	.word	0x000097b0
        /*022c*/ 	.word	0x00000012
        /*0230*/ 	.word	0x00000028
        /*0234*/ 	.short	0x010a
        /*0236*/ 	.byte	0x3f
	.zero		1


	//   ....[28]....
        /*0238*/ 	.word	0x00009880
        /*023c*/ 	.word	0x00000006
        /*0240*/ 	.word	0x00000000
        /*0244*/ 	.short	0x010a
        /*0246*/ 	.byte	0x3f
	.zero		1


	//   ....[29]....
        /*0248*/ 	.word	0x000098d0
        /*024c*/ 	.word	0x00000007
        /*0250*/ 	.word	0x00000000
        /*0254*/ 	.short	0x010a
        /*0256*/ 	.byte	0x3f
	.zero		1


	//   ....[30]....
        /*0258*/ 	.word	0x00009920
        /*025c*/ 	.word	0x0000000a
        /*0260*/ 	.word	0x00000000
        /*0264*/ 	.short	0x010a
        /*0266*/ 	.byte	0x3f
	.zero		1


	//   ....[31]....
        /*0268*/ 	.word	0x00009970
        /*026c*/ 	.word	0x0000000b
        /*0270*/ 	.word	0x00000000
        /*0274*/ 	.short	0x010a
        /*0276*/ 	.byte	0x3f
	.zero		1


	//----- nvinfo : EIATTR_NUM_MBARRIERS
	.align		4
.L_28:
        /*0278*/ 	.byte	0x03, 0x38
        /*027a*/ 	.short	0x000c


	//----- nvinfo : EIATTR_EXIT_INSTR_OFFSETS
	.align		4
        /*027c*/ 	.byte	0x04, 0x1c
        /*027e*/ 	.short	(.L_30 - .L_29)


	//   ....[0]....
.L_29:
        /*0280*/ 	.word	0x000008f0


	//   ....[1]....
        /*0284*/ 	.word	0x000010e0


	//   ....[2]....
        /*0288*/ 	.word	0x00008060


	//   ....[3]....
        /*028c*/ 	.word	0x000085c0


	//   ....[4]....
        /*0290*/ 	.word	0x00009660


	//----- nvinfo : EIATTR_MAX_THREADS
	.align		4
.L_30:
        /*0294*/ 	.byte	0x04, 0x05
        /*0296*/ 	.short	(.L_32 - .L_31)
.L_31:
        /*0298*/ 	.word	0x00000180
        /*029c*/ 	.word	0x00000001
        /*02a0*/ 	.word	0x00000001


	//----- nvinfo : EIATTR_CRS_STACK_SIZE
	.align		4
.L_32:
        /*02a4*/ 	.byte	0x04, 0x1e
        /*02a6*/ 	.short	(.L_34 - .L_33)
.L_33:
        /*02a8*/ 	.word	0x00000000


	//----- nvinfo : EIATTR_CBANK_PARAM_SIZE
	.align		4
.L_34:
        /*02ac*/ 	.byte	0x03, 0x19
        /*02ae*/ 	.short	0x0470


	//----- nvinfo : EIATTR_PARAM_CBANK
	.align		4
        /*02b0*/ 	.byte	0x04, 0x0a
        /*02b2*/ 	.short	(.L_36 - .L_35)
	.align		4
.L_35:
        /*02b4*/ 	.word	index@(.nv.constant0._ZN7cutlass13device_kernelINS_4gemm6kernel13GemmUniversalIN4cute5tupleIJiiiiEEENS1_10collective13CollectiveMmaINS1_37MainloopSm90TmaGmmaWarpSpecializedFP8ILi5ENS5_IJNS4_1CILi1EEENSA_ILi2EEESB_EEENS1_35KernelTmaWarpSpecializedCooperativeEEENS5_IJNSA_ILi256EEENSA_ILi64EEESH_EEENS_12float_e4m3_tENS5_IJlSB_lEEESJ_SK_NS4_8TiledMMAINS4_8MMA_AtomIJNS4_4SM904GMMA30MMA_64x64x32_F32E4M3E4M3_SS_TNILNSO_7ScaleInE1ELSQ_1EEEEEENS4_6LayoutINS5_IJSC_SB_SB_EEENS5_IJSB_NSA_ILi0EEESV_EEEEENS5_IJNS4_10UnderscoreESY_SY_EEEEENS4_23SM90_TMA_LOAD_MULTICASTENS4_14ComposedLayoutINS4_7SwizzleILi2ELi4ELi3EEENS4_18smem_ptr_flag_bitsILi8EEENST_INS5_IJNSA_ILi8EEESH_EEENS5_IJSH_SB_EEEEEEEvNS4_8identityENS4_13SM90_TMA_LOADES1B_vS1C_EENS_8epilogue10collective6detail29Sm90TmaWarpSpecializedAdapterINS1G_15DefaultEpilogueISJ_SK_SK_NS1F_6thread17LinearCombinationISJ_Li1EffLNS1K_9ScaleType4KindE0ELNS_15FloatRoundStyleE2ESJ_EENS1_15EpilogueDefaultEEEEEvvEEEEvNT_6ParamsE)
        /*02b8*/ 	.short	0x0210
        /*02ba*/ 	.short	0x0470


	//----- nvinfo : EIATTR_SW_WAR
	.align		4
.L_36:
        /*02bc*/ 	.byte	0x04, 0x36
        /*02be*/ 	.short	(.L_38 - .L_37)
.L_37:
        /*02c0*/ 	.word	0x00000008
.L_38:


//--------------------- .nv.callgraph             --------------------------
	.section	.nv.callgraph,"",@"SHT_CUDA_CALLGRAPH"
	.align	4
	.sectionentsize	8
	.align		4
        /*0000*/ 	.word	0x00000000
	.align		4
        /*0004*/ 	.word	0xffffffff
	.align		4
        /*0008*/ 	.word	0x00000000
	.align		4
        /*000c*/ 	.word	0xfffffffe
	.align		4
        /*0010*/ 	.word	0x00000000
	.align		4
        /*0014*/ 	.word	0xfffffffd
	.align		4
        /*0018*/ 	.word	0x00000000
	.align		4
        /*001c*/ 	.word	0xfffffffc


//--------------------- .nv.constant4             --------------------------
	.section	.nv.constant4,"a",@progbits
	.align	8
	.align		8
.nv.constant4:
        /*0000*/ 	.dword	_ZN39_INTERNAL_4215d1eb_4_k_cu_462dffcd_47104cuda3std3__45__cpo5beginE
	.align		8
        /*0008*/ 	.dword	_ZN39_INTERNAL_4215d1eb_4_k_cu_462dffcd_47104cuda3std3__45__cpo3endE
	.align		8
        /*0010*/ 	.dword	_ZN39_INTERNAL_4215d1eb_4_k_cu_462dffcd_47104cuda3std3__45__cpo6cbeginE
	.align		8
        /*0018*/ 	.dword	_ZN39_INTERNAL_4215d1eb_4_k_cu_462dffcd_47104cuda3std3__45__cpo4cendE
	.align		8
        /*0020*/ 	.dword	_ZN39_INTERNAL_4215d1eb_4_k_cu_462dffcd_47104cuda3std3__441_GLOBAL__N__4215d1eb_4_k_cu_462dffcd_47106ignoreE
	.align		8
        /*0028*/ 	.dword	_ZN39_INTERNAL_4215d1eb_4_k_cu_462dffcd_47104cuda3std3__419piecewise_constructE
	.align		8
        /*0030*/ 	.dword	_ZN39_INTERNAL_4215d1eb_4_k_cu_462dffcd_47104cuda3std3__48in_placeE
	.align		8
        /*0038*/ 	.dword	_ZN39_INTERNAL_4215d1eb_4_k_cu_462dffcd_47104cuda3std6ranges3__45__cpo4swapE
	.align		8
        /*0040*/ 	.dword	_ZN39_INTERNAL_4215d1eb_4_k_cu_462dffcd_47104cuda3std6ranges3__45__cpo9iter_moveE
	.align		8
        /*0048*/ 	.dword	_ZN39_INTERNAL_4215d1eb_4_k_cu_462dffcd_47104cute7productE
	.align		8
        /*0050*/ 	.dword	_ZN39_INTERNAL_4215d1eb_4_k_cu_462dffcd_47104cute1_E


//--------------------- .text._ZN7cutlass13device_kernelINS_4gemm6kernel13GemmUniversalIN4cute5tupleIJiiiiEEENS1_10collective13CollectiveMmaINS1_37MainloopSm90TmaGmmaWarpSpecializedFP8ILi5ENS5_IJNS4_1CILi1EEENSA_ILi2EEESB_EEENS1_35KernelTmaWarpSpecializedCooperativeEEENS5_IJNSA_ILi256EEENSA_ILi64EEESH_EEENS_12float_e4m3_tENS5_IJlSB_lEEESJ_SK_NS4_8TiledMMAINS4_8MMA_AtomIJNS4_4SM904GMMA30MMA_64x64x32_F32E4M3E4M3_SS_TNILNSO_7ScaleInE1ELSQ_1EEEEEENS4_6LayoutINS5_IJSC_SB_SB_EEENS5_IJSB_NSA_ILi0EEESV_EEEEENS5_IJNS4_10UnderscoreESY_SY_EEEEENS4_23SM90_TMA_LOAD_MULTICASTENS4_14ComposedLayoutINS4_7SwizzleILi2ELi4ELi3EEENS4_18smem_ptr_flag_bitsILi8EEENST_INS5_IJNSA_ILi8EEESH_EEENS5_IJSH_SB_EEEEEEEvNS4_8identityENS4_13SM90_TMA_LOADES1B_vS1C_EENS_8epilogue10collective6detail29Sm90TmaWarpSpecializedAdapterINS1G_15DefaultEpilogueISJ_SK_SK_NS1F_6thread17LinearCombinationISJ_Li1EffLNS1K_9ScaleType4KindE0ELNS_15FloatRoundStyleE2ESJ_EENS1_15EpilogueDefaultEEEEEvvEEEEvNT_6ParamsE --------------------------
	.section	.text._ZN7cutlass13device_kernelINS_4gemm6kernel13GemmUniversalIN4cute5tupleIJiiiiEEENS1_10collective13CollectiveMmaINS1_37MainloopSm90TmaGmmaWarpSpecializedFP8ILi5ENS5_IJNS4_1CILi1EEENSA_ILi2EEESB_EEENS1_35KernelTmaWarpSpecializedCooperativeEEENS5_IJNSA_ILi256EEENSA_ILi64EEESH_EEENS_12float_e4m3_tENS5_IJlSB_lEEESJ_SK_NS4_8TiledMMAINS4_8MMA_AtomIJNS4_4SM904GMMA30MMA_64x64x32_F32E4M3E4M3_SS_TNILNSO_7ScaleInE1ELSQ_1EEEEEENS4_6LayoutINS5_IJSC_SB_SB_EEENS5_IJSB_NSA_ILi0EEESV_EEEEENS5_IJNS4_10UnderscoreESY_SY_EEEEENS4_23SM90_TMA_LOAD_MULTICASTENS4_14ComposedLayoutINS4_7SwizzleILi2ELi4ELi3EEENS4_18smem_ptr_flag_bitsILi8EEENST_INS5_IJNSA_ILi8EEESH_EEENS5_IJSH_SB_EEEEEEEvNS4_8identityENS4_13SM90_TMA_LOADES1B_vS1C_EENS_8epilogue10collective6detail29Sm90TmaWarpSpecializedAdapterINS1G_15DefaultEpilogueISJ_SK_SK_NS1F_6thread17LinearCombinationISJ_Li1EffLNS1K_9ScaleType4KindE0ELNS_15FloatRoundStyleE2ESJ_EENS1_15EpilogueDefaultEEEEEvvEEEEvNT_6ParamsE,"ax",@progbits
	.align	128
.text._ZN7cutlass13device_kernelINS_4gemm6kernel13GemmUniversalIN4cute5tupleIJiiiiEEENS1_10collective13CollectiveMmaINS1_37MainloopSm90TmaGmmaWarpSpecializedFP8ILi5ENS5_IJNS4_1CILi1EEENSA_ILi2EEESB_EEENS1_35KernelTmaWarpSpecializedCooperativeEEENS5_IJNSA_ILi256EEENSA_ILi64EEESH_EEENS_12float_e4m3_tENS5_IJlSB_lEEESJ_SK_NS4_8TiledMMAINS4_8MMA_AtomIJNS4_4SM904GMMA30MMA_64x64x32_F32E4M3E4M3_SS_TNILNSO_7ScaleInE1ELSQ_1EEEEEENS4_6LayoutINS5_IJSC_SB_SB_EEENS5_IJSB_NSA_ILi0EEESV_EEEEENS5_IJNS4_10UnderscoreESY_SY_EEEEENS4_23SM90_TMA_LOAD_MULTICASTENS4_14ComposedLayoutINS4_7SwizzleILi2ELi4ELi3EEENS4_18smem_ptr_flag_bitsILi8EEENST_INS5_IJNSA_ILi8EEESH_EEENS5_IJSH_SB_EEEEEEEvNS4_8identityENS4_13SM90_TMA_LOADES1B_vS1C_EENS_8epilogue10collective6detail29Sm90TmaWarpSpecializedAdapterINS1G_15DefaultEpilogueISJ_SK_SK_NS1F_6thread17LinearCombinationISJ_Li1EffLNS1K_9ScaleType4KindE0ELNS_15FloatRoundStyleE2ESJ_EENS1_15EpilogueDefaultEEEEEvvEEEEvNT_6ParamsE:
        .type           _ZN7cutlass13device_kernelINS_4gemm6kernel13GemmUniversalIN4cute5tupleIJiiiiEEENS1_10collective13CollectiveMmaINS1_37MainloopSm90TmaGmmaWarpSpecializedFP8ILi5ENS5_IJNS4_1CILi1EEENSA_ILi2EEESB_EEENS1_35KernelTmaWarpSpecializedCooperativeEEENS5_IJNSA_ILi256EEENSA_ILi64EEESH_EEENS_12float_e4m3_tENS5_IJlSB_lEEESJ_SK_NS4_8TiledMMAINS4_8MMA_AtomIJNS4_4SM904GMMA30MMA_64x64x32_F32E4M3E4M3_SS_TNILNSO_7ScaleInE1ELSQ_1EEEEEENS4_6LayoutINS5_IJSC_SB_SB_EEENS5_IJSB_NSA_ILi0EEESV_EEEEENS5_IJNS4_10UnderscoreESY_SY_EEEEENS4_23SM90_TMA_LOAD_MULTICASTENS4_14ComposedLayoutINS4_7SwizzleILi2ELi4ELi3EEENS4_18smem_ptr_flag_bitsILi8EEENST_INS5_IJNSA_ILi8EEESH_EEENS5_IJSH_SB_EEEEEEEvNS4_8identityENS4_13SM90_TMA_LOADES1B_vS1C_EENS_8epilogue10collective6detail29Sm90TmaWarpSpecializedAdapterINS1G_15DefaultEpilogueISJ_SK_SK_NS1F_6thread17LinearCombinationISJ_Li1EffLNS1K_9ScaleType4KindE0ELNS_15FloatRoundStyleE2ESJ_EENS1_15EpilogueDefaultEEEEEvvEEEEvNT_6ParamsE,@function
        .size           _ZN7cutlass13device_kernelINS_4gemm6kernel13GemmUniversalIN4cute5tupleIJiiiiEEENS1_10collective13CollectiveMmaINS1_37MainloopSm90TmaGmmaWarpSpecializedFP8ILi5ENS5_IJNS4_1CILi1EEENSA_ILi2EEESB_EEENS1_35KernelTmaWarpSpecializedCooperativeEEENS5_IJNSA_ILi256EEENSA_ILi64EEESH_EEENS_12float_e4m3_tENS5_IJlSB_lEEESJ_SK_NS4_8TiledMMAINS4_8MMA_AtomIJNS4_4SM904GMMA30MMA_64x64x32_F32E4M3E4M3_SS_TNILNSO_7ScaleInE1ELSQ_1EEEEEENS4_6LayoutINS5_IJSC_SB_SB_EEENS5_IJSB_NSA_ILi0EEESV_EEEEENS5_IJNS4_10UnderscoreESY_SY_EEEEENS4_23SM90_TMA_LOAD_MULTICASTENS4_14ComposedLayoutINS4_7SwizzleILi2ELi4ELi3EEENS4_18smem_ptr_flag_bitsILi8EEENST_INS5_IJNSA_ILi8EEESH_EEENS5_IJSH_SB_EEEEEEEvNS4_8identityENS4_13SM90_TMA_LOADES1B_vS1C_EENS_8epilogue10collective6detail29Sm90TmaWarpSpecializedAdapterINS1G_15DefaultEpilogueISJ_SK_SK_NS1F_6thread17LinearCombinationISJ_Li1EffLNS1K_9ScaleType4KindE0ELNS_15FloatRoundStyleE2ESJ_EENS1_15EpilogueDefaultEEEEEvvEEEEvNT_6ParamsE,(.L_x_208 - _ZN7cutlass13device_kernelINS_4gemm6kernel13GemmUniversalIN4cute5tupleIJiiiiEEENS1_10collective13CollectiveMmaINS1_37MainloopSm90TmaGmmaWarpSpecializedFP8ILi5ENS5_IJNS4_1CILi1EEENSA_ILi2EEESB_EEENS1_35KernelTmaWarpSpecializedCooperativeEEENS5_IJNSA_ILi256EEENSA_ILi64EEESH_EEENS_12float_e4m3_tENS5_IJlSB_lEEESJ_SK_NS4_8TiledMMAINS4_8MMA_AtomIJNS4_4SM904GMMA30MMA_64x64x32_F32E4M3E4M3_SS_TNILNSO_7ScaleInE1ELSQ_1EEEEEENS4_6LayoutINS5_IJSC_SB_SB_EEENS5_IJSB_NSA_ILi0EEESV_EEEEENS5_IJNS4_10UnderscoreESY_SY_EEEEENS4_23SM90_TMA_LOAD_MULTICASTENS4_14ComposedLayoutINS4_7SwizzleILi2ELi4ELi3EEENS4_18smem_ptr_flag_bitsILi8EEENST_INS5_IJNSA_ILi8EEESH_EEENS5_IJSH_SB_EEEEEEEvNS4_8identityENS4_13SM90_TMA_LOADES1B_vS1C_EENS_8epilogue10collective6detail29Sm90TmaWarpSpecializedAdapterINS1G_15DefaultEpilogueISJ_SK_SK_NS1F_6thread17LinearCombinationISJ_Li1EffLNS1K_9ScaleType4KindE0ELNS_15FloatRoundStyleE2ESJ_EENS1_15EpilogueDefaultEEEEEvvEEEEvNT_6ParamsE)
        .other          _ZN7cutlass13device_kernelINS_4gemm6kernel13GemmUniversalIN4cute5tupleIJiiiiEEENS1_10collective13CollectiveMmaINS1_37MainloopSm90TmaGmmaWarpSpecializedFP8ILi5ENS5_IJNS4_1CILi1EEENSA_ILi2EEESB_EEENS1_35KernelTmaWarpSpecializedCooperativeEEENS5_IJNSA_ILi256EEENSA_ILi64EEESH_EEENS_12float_e4m3_tENS5_IJlSB_lEEESJ_SK_NS4_8TiledMMAINS4_8MMA_AtomIJNS4_4SM904GMMA30MMA_64x64x32_F32E4M3E4M3_SS_TNILNSO_7ScaleInE1ELSQ_1EEEEEENS4_6LayoutINS5_IJSC_SB_SB_EEENS5_IJSB_NSA_ILi0EEESV_EEEEENS5_IJNS4_10UnderscoreESY_SY_EEEEENS4_23SM90_TMA_LOAD_MULTICASTENS4_14ComposedLayoutINS4_7SwizzleILi2ELi4ELi3EEENS4_18smem_ptr_flag_bitsILi8EEENST_INS5_IJNSA_ILi8EEESH_EEENS5_IJSH_SB_EEEEEEEvNS4_8identityENS4_13SM90_TMA_LOADES1B_vS1C_EENS_8epilogue10collective6detail29Sm90TmaWarpSpecializedAdapterINS1G_15DefaultEpilogueISJ_SK_SK_NS1F_6thread17LinearCombinationISJ_Li1EffLNS1K_9ScaleType4KindE0ELNS_15FloatRoundStyleE2ESJ_EENS1_15EpilogueDefaultEEEEEvvEEEEvNT_6ParamsE,@"STO_CUDA_ENTRY STV_DEFAULT"
_ZN7cutlass13device_kernelINS_4gemm6kernel13GemmUniversalIN4cute5tupleIJiiiiEEENS1_10collective13CollectiveMmaINS1_37MainloopSm90TmaGmmaWarpSpecializedFP8ILi5ENS5_IJNS4_1CILi1EEENSA_ILi2EEESB_EEENS1_35KernelTmaWarpSpecializedCooperativeEEENS5_IJNSA_ILi256EEENSA_ILi64EEESH_EEENS_12float_e4m3_tENS5_IJlSB_lEEESJ_SK_NS4_8TiledMMAINS4_8MMA_AtomIJNS4_4SM904GMMA30MMA_64x64x32_F32E4M3E4M3_SS_TNILNSO_7ScaleInE1ELSQ_1EEEEEENS4_6LayoutINS5_IJSC_SB_SB_EEENS5_IJSB_NSA_ILi0EEESV_EEEEENS5_IJNS4_10UnderscoreESY_SY_EEEEENS4_23SM90_TMA_LOAD_MULTICASTENS4_14ComposedLayoutINS4_7SwizzleILi2ELi4ELi3EEENS4_18smem_ptr_flag_bitsILi8EEENST_INS5_IJNSA_ILi8EEESH_EEENS5_IJSH_SB_EEEEEEEvNS4_8identityENS4_13SM90_TMA_LOADES1B_vS1C_EENS_8epilogue10collective6detail29Sm90TmaWarpSpecializedAdapterINS1G_15DefaultEpilogueISJ_SK_SK_NS1F_6thread17LinearCombinationISJ_Li1EffLNS1K_9ScaleType4KindE0ELNS_15FloatRoundStyleE2ESJ_EENS1_15EpilogueDefaultEEEEEvvEEEEvNT_6ParamsE:
[----:B------:R-:W-:Y:S01]  /*0000*/  LDC R1, c[0x0][0x28] ;  /* 0x00000a00ff017b82 */ /* 0x000fe20000000800 */
[----:B------:R-:W0:Y:S01]  /*0010*/  S2R R0, SR_TID.X ;  /* 0x0000000000007919 */ /* 0x000e220000002100 */
[----:B------:R-:W-:Y:S01]  /*0020*/  ELECT P0, URZ, PT ;  /* 0x00000000003f782f */ /* 0x000fe20003800000 */
[----:B------:R-:W-:Y:S01]  /*0030*/  BSSY B0, `(.L_x_0) ;  /* 0x000000f000007945 */ /* 0x000fe20003800000 */
[--C-:B0-----:R-:W-:Y:S02]  /*0040*/  SHF.R.U32.HI R2, RZ, 0x5, R0.reuse ;  /* 0x00000005ff027819 */ /* 0x101fe40000011600 */
[----:B------:R-:W-:-:S03]  /*0050*/  SHF.R.U32.HI R3, RZ, 0x7, R0 ;  /* 0x00000007ff037819 */ /* 0x000fc60000011600 */
[----:B------:R-:W0:Y:S04]  /*0060*/  SHFL.IDX PT, R6, R2, RZ, 0x1f ;  /* 0x00001fff02067589 */ /* 0x000e2800000e0000 */
[----:B------:R1:W2:Y:S01]  /*0070*/  SHFL.IDX PT, R4, R3, RZ, 0x1f ;  /* 0x00001fff03047589 */ /* 0x0002a200000e0000 */
[----:B0-----:R-:W-:-:S13]  /*0080*/  ISETP.NE.OR P0, PT, R6, RZ, !P0 ;  /* 0x000000ff0600720c */ /* 0x001fda0004705670 */
[----:B-12---:R-:W-:Y:S05]  /*0090*/  @P0 BRA `(.L_x_1) ;  /* 0x0000000000200947 */ /* 0x006fea0003800000 */
[----:B------:R-:W-:Y:S02]  /*00a0*/  ULDC.64 UR4, c[0x0][0x198] ;  /* 0x0000660000047ab9 */ /* 0x000fe40000000a00 */
[----:B------:R-:W-:Y:S02]  /*00b0*/  UIADD3 UR6, UP0, UR4, 0xf0, URZ ;  /* 0x000000f004067890 */ /* 0x000fe4000ff1e03f */
[----:B------:R-:W-:Y:S02]  /*00c0*/  UIADD3 UR4, UP1, UR4, 0x1f0, URZ ;  /* 0x000001f004047890 */ /* 0x000fe4000ff3e03f */
[----:B------:R-:W-:Y:S02]  /*00d0*/  UIADD3.X UR7, URZ, UR5, URZ, UP0, !UPT ;  /* 0x000000053f077290 */ /* 0x000fe400087fe43f */
[----:B------:R-:W-:-:S07]  /*00e0*/  UIADD3.X UR5, URZ, UR5, URZ, UP1, !UPT ;  /* 0x000000053f057290 */ /* 0x000fce0008ffe43f */
[----:B------:R0:W-:Y:S02]  /*00f0*/  UTMACCTL.PF [UR6] ;  /* 0x00000000060079b9 */ /* 0x0001e40008040000 */
[----:B------:R0:W-:Y:S02]  /*0100*/  UTMACCTL.PF [UR4] ;  /* 0x00000000040079b9 */ /* 0x0001e40008040000 */
[----:B0-----:R-:W-:Y:S01]  /*0110*/  NOP ;  /* 0x0000000000007918 */ /* 0x001fe20000000000 */
.L_x_1:
[----:B------:R-:W-:Y:S05]  /*0120*/  BSYNC B0 ;  /* 0x0000000000007941 */ /* 0x000fea0003800000 */
.L_x_0:
[----:B------:R-:W0:Y:S02]  /*0130*/  SHFL.IDX PT, R3, R2, RZ, 0x1f ;  /* 0x00001fff02037589 */ /* 0x000e2400000e0000 */
[----:B0-----:R-:W-:-:S13]  /*0140*/  ISETP.NE.AND P0, PT, R3, RZ, PT ;  /* 0x000000ff0300720c */ /* 0x001fda0003f05270 */
[----:B------:R-:W-:Y:S05]  /*0150*/  @P0 BRA `(.L_x_2) ;  /* 0x0000000000600947 */ /* 0x000fea0003800000 */
[----:B------:R-:W0:Y:S01]  /*0160*/  S2UR UR8, SR_CgaCtaId ;  /* 0x00000000000879c3 */ /* 0x000e220000008800 */
[----:B------:R-:W-:Y:S01]  /*0170*/  UMOV UR4, 0x400 ;  /* 0x0000040000047882 */ /* 0x000fe20000000000 */
[----:B------:R-:W-:Y:S01]  /*0180*/  UMOV UR5, 0x1 ;  /* 0x0000000100057882 */ /* 0x000fe20000000000 */
[----:B------:R-:W-:Y:S01]  /*0190*/  UMOV UR6, 0x4 ;  /* 0x0000000400067882 */ /* 0x000fe20000000000 */
[----:B------:R-:W-:Y:S01]  /*01a0*/  ELECT P0, URZ, PT ;  /* 0x00000000003f782f */ /* 0x000fe20003800000 */
[----:B------:R-:W-:-:S04]  /*01b0*/  UIADD3 UR6, -UR6, 0x100000, URZ ;  /* 0x0010000006067890 */ /* 0x000fc8000fffe13f */
[----:B------:R-:W-:Y:S02]  /*01c0*/  USHF.L.U32 UR7, UR6, 0xb, URZ ;  /* 0x0000000b06077899 */ /* 0x000fe4000800063f */
[----:B------:R-:W-:Y:S02]  /*01d0*/  USHF.L.U32 UR6, UR6, 0x1, URZ ;  /* 0x0000000106067899 */ /* 0x000fe4000800063f */
[----:B0-----:R-:W-:Y:S02]  /*01e0*/  ULEA UR8, UR8, UR4, 0x18 ;  /* 0x0000000408087291 */ /* 0x001fe4000f8ec03f */
[----:B------:R-:W-:-:S04]  /*01f0*/  UIADD3 UR4, -UR5, 0x100000, URZ ;  /* 0x0010000005047890 */ /* 0x000fc8000fffe13f */
[----:B------:R-:W-:Y:S02]  /*0200*/  USHF.L.U32 UR5, UR4, 0xb, URZ ;  /* 0x0000000b04057899 */ /* 0x000fe4000800063f */
[----:B------:R-:W-:Y:S01]  /*0210*/  USHF.L.U32 UR4, UR4, 0x1, URZ ;  /* 0x0000000104047899 */ /* 0x000fe2000800063f */
[----:B------:R-:W0:Y:S11]  /*0220*/  FENCE.VIEW.ASYNC.S ;  /* 0x00000000000073c6 */ /* 0x000e360000000000 */
[----:B0-----:R0:W1:Y:S01]  /*0230*/  SYNCS.EXCH.64 URZ, [UR8], UR4 ;  /* 0x00000004083f75b2 */ /* 0x0010620008000100 */
[----:B------:R0:W2:Y:S01]  /*0240*/  SYNCS.EXCH.64 URZ, [UR8+0x28], UR6 ;  /* 0x00002806083f75b2 */ /* 0x0000a20008000100 */
[----:B------:R0:W3:Y:S01]  /*0250*/  SYNCS.EXCH.64 URZ, [UR8+0x8], UR4 ;  /* 0x00000804083f75b2 */ /* 0x0000e20008000100 */
[----:B------:R0:W4:Y:S01]  /*0260*/  SYNCS.EXCH.64 URZ, [UR8+0x30], UR6 ;  /* 0x00003006083f75b2 */ /* 0x0001220008000100 */
[----:B------:R0:W0:Y:S01]  /*0270*/  SYNCS.EXCH.64 URZ, [UR8+0x10], UR4 ;  /* 0x00001004083f75b2 */ /* 0x0000220008000100 */
[----:B------:R0:W0:Y:S01]  /*0280*/  SYNCS.EXCH.64 URZ, [UR8+0x38], UR6 ;  /* 0x00003806083f75b2 */ /* 0x0000220008000100 */
[----:B------:R0:W0:Y:S01]  /*0290*/  SYNCS.EXCH.64 URZ, [UR8+0x18], UR4 ;  /* 0x00001804083f75b2 */ /* 0x0000220008000100 */
[----:B------:R0:W0:Y:S01]  /*02a0*/  SYNCS.EXCH.64 URZ, [UR8+0x40], UR6 ;  /* 0x00004006083f75b2 */ /* 0x0000220008000100 */
[----:B------:R0:W0:Y:S01]  /*02b0*/  SYNCS.EXCH.64 URZ, [UR8+0x20], UR4 ;  /* 0x00002004083f75b2 */ /* 0x0000220008000100 */
[----:B------:R0:W0:Y:S01]  /*02c0*/  SYNCS.EXCH.64 URZ, [UR8+0x48], UR6 ;  /* 0x00004806083f75b2 */ /* 0x0000220008000100 */
[----:B------:R-:W-:Y:S01]  /*02d0*/  NOP ;  /* 0x0000000000007918 */ /* 0x000fe20000000000 */
.L_x_2:
[----:B------:R-:W5:Y:S01]  /*02e0*/  SHFL.IDX PT, R2, R2, RZ, 0x1f ;  /* 0x00001fff02027589 */ /* 0x000f6200000e0000 */
[----:B------:R-:W-:Y:S01]  /*02f0*/  SHF.R.S32.HI R5, RZ, 0x1f, R0 ;  /* 0x0000001fff057819 */ /* 0x000fe20000011400 */
[----:B0-----:R-:W0:Y:S01]  /*0300*/  S2UR UR8, SR_CTAID.X ;  /* 0x00000000000879c3 */ /* 0x001e220000002500 */
[----:B------:R-:W-:Y:S01]  /*0310*/  ELECT P0, URZ, PT ;  /* 0x00000000003f782f */ /* 0x000fe20003800000 */
[----:B------:R-:W1:Y:S01]  /*0320*/  S2R R8, SR_CTAID.Y ;  /* 0x0000000000087919 */ /* 0x000e620000002600 */
[----:B------:R-:W-:Y:S01]  /*0330*/  LEA.HI R5, R5, R0, RZ, 0x7 ;  /* 0x0000000005057211 */ /* 0x000fe200078f38ff */
[----:B------:R-:W-:Y:S01]  /*0340*/  ULDC UR4, c[0x0][0x154] ;  /* 0x0000550000047ab9 */ /* 0x000fe20000000800 */
[----:B------:R-:W-:Y:S01]  /*0350*/  NOP ;  /* 0x0000000000007918 */ /* 0x000fe20000000000 */
[----:B------:R-:W-:Y:S01]  /*0360*/  NOP ;  /* 0x0000000000007918 */ /* 0x000fe20000000000 */
[----:B------:R-:W-:Y:S01]  /*0370*/  LOP3.LUT R5, R5, 0xffffff80, RZ, 0xc0, !PT ;  /* 0xffffff8005057812 */ /* 0x000fe200078ec0ff */
[----:B------:R-:W2:Y:S04]  /*0380*/  LDC R14, c[0x0][0x140] ;  /* 0x00005000ff0e7b82 */ /* 0x000ea80000000800 */
[----:B------:R-:W-:-:S04]  /*0390*/  IMAD.IADD R5, R0, 0x1, -R5 ;  /* 0x0000000100057824 */ /* 0x000fc800078e0a05 */
[----:B------:R-:W3:Y:S01]  /*03a0*/  LDC R19, c[0x0][0x148] ;  /* 0x00005200ff137b82 */ /* 0x000ee20000000800 */
[----:B------:R-:W-:Y:S02]  /*03b0*/  SHF.R.S32.HI R10, RZ, 0x1f, R5 ;  /* 0x0000001fff0a7819 */ /* 0x000fe40000011405 */
[----:B------:R-:W-:Y:S02]  /*03c0*/  LOP3.LUT P2, RZ, R5, 0x7, RZ, 0xc0, !PT ;  /* 0x0000000705ff7812 */ /* 0x000fe4000784c0ff */
[----:B------:R-:W-:Y:S02]  /*03d0*/  LEA.HI R10, R10, R5, RZ, 0x3 ;  /* 0x000000050a0a7211 */ /* 0x000fe400078f18ff */
[----:B-----5:R-:W-:Y:S01]  /*03e0*/  ISETP.NE.OR P0, PT, R2, RZ, !P0 ;  /* 0x000000ff0200720c */ /* 0x020fe20004705670 */
[----:B------:R-:W5:Y:S01]  /*03f0*/  LDC R12, c[0x0][0x144] ;  /* 0x00005100ff0c7b82 */ /* 0x000f620000000800 */
[--C-:B------:R-:W-:Y:S02]  /*0400*/  SHF.R.S32.HI R2, RZ, 0x3, R10.reuse ;  /* 0x00000003ff027819 */ /* 0x100fe4000001140a */
[----:B------:R-:W-:-:S02]  /*0410*/  SHF.R.S32.HI R7, RZ, 0x1f, R10 ;  /* 0x0000001fff077819 */ /* 0x000fc4000001140a */
[----:B------:R-:W-:Y:S02]  /*0420*/  SHF.R.S32.HI R10, RZ, 0x1f, R3 ;  /* 0x0000001fff0a7819 */ /* 0x000fe40000011403 */
[----:B------:R-:W-:Y:S02]  /*0430*/  LEA.HI R7, R7, R2, RZ, 0x2 ;  /* 0x0000000207077211 */ /* 0x000fe400078f10ff */
[----:B------:R-:W-:Y:S02]  /*0440*/  LEA.HI R10, R10, R3, RZ, 0x2 ;  /* 0x000000030a0a7211 */ /* 0x000fe400078f10ff */
[----:B------:R-:W-:Y:S01]  /*0450*/  LOP3.LUT R7, R7, 0xfffffffc, RZ, 0xc0, !PT ;  /* 0xfffffffc07077812 */ /* 0x000fe200078ec0ff */
[----:B------:R-:W-:Y:S01]  /*0460*/  VOTEU.ALL UP0, P0 ;  /* 0x00000000003f7886 */ /* 0x000fe20000000000 */
[----:B-1----:R-:W-:Y:S01]  /*0470*/  I2FP.F32.U32 R11, R8 ;  /* 0x00000008000b7245 */ /* 0x002fe20000201000 */
[----:B------:R-:W-:Y:S01]  /*0480*/  VOTEU.ALL UP1, P0 ;  /* 0x00000000003f7886 */ /* 0x000fe20000020000 */
[----:B------:R-:W-:Y:S01]  /*0490*/  LOP3.LUT R10, R10, 0x3ffffffc, RZ, 0xc0, !PT ;  /* 0x3ffffffc0a0a7812 */ /* 0x000fe200078ec0ff */
[----:B------:R-:W-:Y:S01]  /*04a0*/  IMAD.IADD R7, R2, 0x1, -R7 ;  /* 0x0000000102077824 */ /* 0x000fe200078e0a07 */
[----:B------:R-:W1:Y:S01]  /*04b0*/  @!UP0 S2UR UR7, SR_CgaCtaId ;  /* 0x00000000000789c3 */ /* 0x000e620000008800 */
[----:B0-----:R-:W-:Y:S01]  /*04c0*/  I2FP.F32.U32 R2, UR8 ;  /* 0x0000000800027c45 */ /* 0x001fe20008201000 */
[----:B------:R-:W-:Y:S01]  /*04d0*/  FMUL R13, R11, UR4 ;  /* 0x000000040b0d7c20 */ /* 0x000fe20008400000 */
[----:B------:R-:W-:Y:S01]  /*04e0*/  ULDC UR4, c[0x0][0x150] ;  /* 0x0000540000047ab9 */ /* 0x000fe20000000800 */
[----:B------:R-:W-:Y:S01]  /*04f0*/  IMAD.IADD R10, R3, 0x1, -R10 ;  /* 0x00000001030a7824 */ /* 0x000fe200078e0a0a */
[----:B------:R-:W-:Y:S01]  /*0500*/  SHF.R.S32.HI R3, RZ, 0x1f, R6 ;  /* 0x0000001fff037819 */ /* 0x000fe20000011406 */
[----:B------:R-:W-:Y:S01]  /*0510*/  FMUL R11, R2, UR4 ;  /* 0x00000004020b7c20 */ /* 0x000fe20008400000 */
[----:B------:R-:W-:Y:S01]  /*0520*/  UMOV UR4, 0x20 ;  /* 0x0000002000047882 */ /* 0x000fe20000000000 */
[----:B------:R-:W0:Y:S01]  /*0530*/  F2I.U32.TRUNC.NTZ R13, R13 ;  /* 0x0000000d000d7305 */ /* 0x000e22000020f000 */
[----:B------:R-:W-:Y:S01]  /*0540*/  LEA.HI R3, R3, R6, RZ, 0x2 ;  /* 0x0000000603037211 */ /* 0x000fe200078f10ff */
[----:B------:R-:W-:Y:S01]  /*0550*/  IMAD R7, R10, 0x4, R7 ;  /* 0x000000040a077824 */ /* 0x000fe200078e0207 */
[----:B------:R-:W-:Y:S01]  /*0560*/  @!UP0 UMOV UR6, 0x400 ;  /* 0x0000040000068882 */ /* 0x000fe20000000000 */
[----:B------:R-:W-:-:S04]  /*0570*/  @!UP0 UIADD3 UR4, -UR4, 0x100000, URZ ;  /* 0x0010000004048890 */ /* 0x000fc8000fffe13f */
[----:B------:R-:W-:Y:S02]  /*0580*/  @!UP0 USHF.L.U32 UR5, UR4, 0xb, URZ ;  /* 0x0000000b04058899 */ /* 0x000fe4000800063f */
[----:B------:R-:W-:Y:S01]  /*0590*/  @!UP0 USHF.L.U32 UR4, UR4, 0x1, URZ ;  /* 0x0000000104048899 */ /* 0x000fe2000800063f */
[----:B------:R-:W-:Y:S01]  /*05a0*/  LOP3.LUT R3, R3, 0xfffffffc, RZ, 0xc0, !PT ;  /* 0xfffffffc03037812 */ /* 0x000fe200078ec0ff */
[C---:B------:R-:W-:Y:S01]  /*05b0*/  IMAD.SHL.U32 R2, R7.reuse, 0x4, RZ ;  /* 0x0000000407027824 */ /* 0x040fe200078e00ff */
[----:B--2---:R-:W-:Y:S01]  /*05c0*/  ISETP.EQ.U32.AND P3, PT, R14, 0x1, PT ;  /* 0x000000010e00780c */ /* 0x004fe20003f62070 */
[----:B------:R-:W2:Y:S01]  /*05d0*/  F2I.U32.TRUNC.NTZ R11, R11 ;  /* 0x0000000b000b7305 */ /* 0x000ea2000020f000 */
[----:B------:R-:W-:Y:S02]  /*05e0*/  VIADD R10, R4, 0xffffffff ;  /* 0xffffffff040a7836 */ /* 0x000fe40000000000 */
[----:B------:R-:W-:Y:S01]  /*05f0*/  IMAD.IADD R6, R6, 0x1, -R3 ;  /* 0x0000000106067824 */ /* 0x000fe200078e0a03 */
[----:B------:R-:W-:-:S02]  /*0600*/  LOP3.LUT R5, R7, 0xc, R2, 0x78, !PT ;  /* 0x0000000c07057812 */ /* 0x000fc400078e7802 */
[----:B------:R-:W-:Y:S01]  /*0610*/  ISETP.GE.U32.AND P5, PT, R10, 0x2, PT ;  /* 0x000000020a00780c */ /* 0x000fe20003fa6070 */
[----:B0-----:R-:W-:Y:S01]  /*0620*/  IMAD.MOV R20, RZ, RZ, -R13 ;  /* 0x000000ffff147224 */ /* 0x001fe200078e0a0d */
[----:B-1----:R-:W-:Y:S01]  /*0630*/  @!UP0 ULEA UR6, UR7, UR6, 0x18 ;  /* 0x0000000607068291 */ /* 0x002fe2000f8ec03f */
[C---:B------:R-:W-:Y:S01]  /*0640*/  ISETP.NE.AND P1, PT, R6.reuse, 0x3, PT ;  /* 0x000000030600780c */ /* 0x040fe20003f25270 */
[----:B------:R-:W-:Y:S01]  /*0650*/  VOTEU.ALL UP0, P0 ;  /* 0x00000000003f7886 */ /* 0x000fe20000000000 */
[----:B---3--:R-:W-:Y:S01]  /*0660*/  IMAD R2, R19, R20, R8 ;  /* 0x0000001413027224 */ /* 0x008fe200078e0208 */
[----:B------:R-:W-:Y:S02]  /*0670*/  ISETP.LT.U32.AND P0, PT, R5, 0x2, !P2 ;  /* 0x000000020500780c */ /* 0x000fe40005701070 */
[----:B------:R-:W-:Y:S01]  /*0680*/  ISETP.EQ.OR P1, PT, R6, RZ, !P1 ;  /* 0x000000ff0600720c */ /* 0x000fe20004f22670 */
[----:B--2---:R-:W-:Y:S01]  /*0690*/  IMAD.MOV R11, RZ, RZ, -R11 ;  /* 0x000000ffff0b7224 */ /* 0x004fe200078e0a0b */
[----:B------:R-:W-:-:S02]  /*06a0*/  ISETP.NE.AND P4, PT, R2, R5, PT ;  /* 0x000000050200720c */ /* 0x000fc40003f85270 */
[----:B------:R-:W-:Y:S01]  /*06b0*/  ISETP.EQ.AND P1, PT, R4, RZ, P1 ;  /* 0x000000ff0400720c */ /* 0x000fe20000f22270 */
[----:B-----5:R-:W-:Y:S01]  /*06c0*/  IMAD R11, R12, R11, UR8 ;  /* 0x000000080c0b7e24 */ /* 0x020fe2000f8e020b */
[----:B------:R-:W-:Y:S01]  /*06d0*/  ISETP.NE.AND P2, PT, R4, RZ, PT ;  /* 0x000000ff0400720c */ /* 0x000fe20003f45270 */
[----:B------:R-:W0:Y:S02]  /*06e0*/  FENCE.VIEW.ASYNC.S ;  /* 0x00000000000073c6 */ /* 0x000e240000000000 */
[----:B0-----:R0:W1:Y:S01]  /*06f0*/  @!UP0 SYNCS.EXCH.64 URZ, [UR6+0x60], UR4 ;  /* 0x00006004063f85b2 */ /* 0x0010620008000100 */
[----:B------:R-:W-:Y:S02]  /*0700*/  SEL R4, RZ, 0x1, !P1 ;  /* 0x00000001ff047807 */ /* 0x000fe40004800000 */
[----:B------:R-:W-:Y:S02]  /*0710*/  ISETP.EQ.OR P4, PT, R11, RZ, !P4 ;  /* 0x000000ff0b00720c */ /* 0x000fe40006782670 */
[----:B------:R-:W-:-:S02]  /*0720*/  SEL R4, R4, 0x2, P5 ;  /* 0x0000000204047807 */ /* 0x000fc40002800000 */
[----:B------:R-:W-:Y:S01]  /*0730*/  PLOP3.LUT P0, PT, P0, P4, PT, 0x80, 0x0 ;  /* 0x000000000000781c */ /* 0x000fe20000709070 */
[----:B------:R0:W2:Y:S01]  /*0740*/  @!UP1 SYNCS.EXCH.64 URZ, [UR6+0x68], UR4 ;  /* 0x00006804063f95b2 */ /* 0x0000a20008000100 */
[----:B------:R-:W-:Y:S01]  /*0750*/  NOP ;  /* 0x0000000000007918 */ /* 0x000fe20000000000 */
[----:B------:R-:W-:Y:S10]  /*0760*/  @!P3 BRA `(.L_x_3) ;  /* 0x000000000008b947 */ /* 0x000ff40003800000 */
[----:B-12-4-:R-:W-:Y:S01]  /*0770*/  UCGABAR_ARV ;  /* 0x00000000000079c7 */ /* 0x016fe20008000000 */
[----:B------:R-:W-:Y:S05]  /*0780*/  BRA `(.L_x_4) ;  /* 0x0000000000047947 */ /* 0x000fea0003800000 */
.L_x_3:
[----:B-12-4-:R-:W-:Y:S01]  /*0790*/  NOP ;  /* 0x0000000000007918 */ /* 0x016fe20000000000 */
.L_x_4:
[----:B------:R-:W1:Y:S01]  /*07a0*/  LDC R2, c[0x0][0x65c] ;  /* 0x00019700ff027b82 */ /* 0x000e620000000800 */
[----:B------:R-:W-:Y:S01]  /*07b0*/  IMAD.MOV.U32 R3, RZ, RZ, RZ ;  /* 0x000000ffff037224 */ /* 0x000fe200078e00ff */
[----:B-1----:R-:W-:Y:S01]  /*07c0*/  ISETP.NE.AND P4, PT, R2, 0x1, PT ;  /* 0x000000010200780c */ /* 0x002fe20003f85270 */
[----:B------:R-:W-:-:S12]  /*07d0*/  IMAD.U32 R2, RZ, RZ, UR8 ;  /* 0x00000008ff027e24 */ /* 0x000fd8000f8e00ff */
[----:B------:R-:W1:Y:S01]  /*07e0*/  @P4 LDC R15, c[0x0][0x10] ;  /* 0x00000400ff0f4b82 */ /* 0x000e620000000800 */
[----:B------:R-:W-:Y:S02]  /*07f0*/  @P4 IMAD.MOV.U32 R9, RZ, RZ, RZ ;  /* 0x000000ffff094224 */ /* 0x000fe400078e00ff */
[----:B------:R-:W-:-:S05]  /*0800*/  @P4 IMAD.MOV.U32 R7, RZ, RZ, RZ ;  /* 0x000000ffff074224 */ /* 0x000fca00078e00ff */
[----:B------:R-:W2:Y:S01]  /*0810*/  @!P4 LDC R13, c[0x0][0xc] ;  /* 0x00000300ff0dcb82 */ /* 0x000ea20000000800 */
[----:B-1----:R-:W-:-:S04]  /*0820*/  @P4 IMAD.WIDE.U32 R14, R15, UR8, R8 ;  /* 0x000000080f0e4c25 */ /* 0x002fc8000f8e0008 */
[----:B--2---:R-:W-:-:S04]  /*0830*/  @!P4 IMAD.WIDE.U32 R12, R8, R13, R2 ;  /* 0x0000000d080cc225 */ /* 0x004fc800078e0002 */
[----:B------:R-:W-:Y:S02]  /*0840*/  @P4 IMAD.MOV.U32 R2, RZ, RZ, R14 ;  /* 0x000000ffff024224 */ /* 0x000fe400078e000e */
[----:B------:R-:W-:Y:S02]  /*0850*/  @P4 IMAD.IADD R3, R15, 0x1, R7 ;  /* 0x000000010f034824 */ /* 0x000fe400078e0207 */
[----:B------:R-:W-:Y:S02]  /*0860*/  @!P4 IMAD.MOV.U32 R2, RZ, RZ, R12 ;  /* 0x000000ffff02c224 */ /* 0x000fe400078e000c */
[----:B------:R-:W-:Y:S01]  /*0870*/  @!P4 IMAD.MOV.U32 R3, RZ, RZ, R13 ;  /* 0x000000ffff03c224 */ /* 0x000fe200078e000d */
[----:B------:R-:W-:Y:S06]  /*0880*/  @!P3 BRA `(.L_x_5) ;  /* 0x00000000000cb947 */ /* 0x000fec0003800000 */
[----:B------:R-:W-:Y:S01]  /*0890*/  UCGABAR_WAIT ;  /* 0x0000000000007dc7 */ /* 0x000fe20008000000 */
[----:B------:R-:W-:Y:S01]  /*08a0*/  CCTL.IVALL ;  /* 0x00000000ff00798f */ /* 0x000fe20002000000 */
[----:B------:R-:W-:Y:S05]  /*08b0*/  BRA `(.L_x_6) ;  /* 0x0000000000047947 */ /* 0x000fea0003800000 */
.L_x_5:
[----:B------:R-:W-:Y:S06]  /*08c0*/  BAR.SYNC.DEFER_BLOCKING 0x0 ;  /* 0x0000000000007b1d */ /* 0x000fec0000010000 */
.L_x_6:
[----:B------:R-:W-:Y:S05]  /*08d0*/  @!P2 BRA `(.L_x_7) ;  /* 0x0000007400e4a947 */ /* 0x000fea0003800000 */
[----:B------:R-:W-:-:S13]  /*08e0*/  ISETP.GT.U32.AND P1, PT, R10, 0x1, PT ;  /* 0x000000010a00780c */ /* 0x000fda0003f24070 */
[----:B0-----:R-:W-:Y:S05]  /*08f0*/  @P1 EXIT ;  /* 0x000000000000194d */ /* 0x001fea0003800000 */
[----:B------:R-:W-:Y:S01]  /*0900*/  ULDC.64 UR4, c[0x0][0x650] ;  /* 0x0001940000047ab9 */ /* 0x000fe20000000a00 */
[----:B------:R-:W-:Y:S01]  /*0910*/  PRMT R14, RZ, 0x7610, R14 ;  /* 0x00007610ff0e7816 */ /* 0x000fe2000000000e */
[----:B------:R-:W-:Y:S01]  /*0920*/  IMAD.MOV.U32 R7, RZ, RZ, -0x1 ;  /* 0xffffffffff077424 */ /* 0x000fe200078e00ff */
[----:B------:R-:W-:Y:S01]  /*0930*/  ISETP.GE.U32.AND P1, PT, R2, UR4, PT ;  /* 0x0000000402007c0c */ /* 0x000fe2000bf26070 */
[----:B------:R-:W-:Y:S02]  /*0940*/  IMAD.MOV.U32 R10, RZ, RZ, -0x1 ;  /* 0xffffffffff0a7424 */ /* 0x000fe400078e00ff */
[----:B------:R-:W-:Y:S01]  /*0950*/  IMAD.MOV.U32 R6, RZ, RZ, -0x1 ;  /* 0xffffffffff067424 */ /* 0x000fe200078e00ff */
[----:B------:R-:W-:-:S13]  /*0960*/  ISETP.GE.U32.AND.EX P1, PT, R3, UR5, PT, P1 ;  /* 0x0000000503007c0c */ /* 0x000fda000bf26110 */
[----:B------:R-:W-:Y:S05]  /*0970*/  @P1 BRA `(.L_x_8) ;  /* 0x0000000400281947 */ /* 0x000fea0003800000 */
[----:B------:R-:W0:Y:S01]  /*0980*/  LDC.64 R22, c[0x0][0x628] ;  /* 0x00018a00ff167b82 */ /* 0x000e220000000a00 */
[----:B------:R-:W-:Y:S02]  /*0990*/  IMAD.MOV.U32 R6, RZ, RZ, R2 ;  /* 0x000000ffff067224 */ /* 0x000fe400078e0002 */
[----:B------:R-:W-:-:S05]  /*09a0*/  IMAD.MOV.U32 R7, RZ, RZ, R3 ;  /* 0x000000ffff077224 */ /* 0x000fca00078e0003 */
[----:B------:R-:W1:Y:S08]  /*09b0*/  LDC R10, c[0x0][0x630] ;  /* 0x00018c00ff0a7b82 */ /* 0x000e700000000800 */
[----:B------:R-:W2:Y:S01]  /*09c0*/  LDC.64 R24, c[0x0][0x620] ;  /* 0x00018800ff187b82 */ /* 0x000ea20000000a00 */
[----:B0-----:R-:W-:-:S04]  /*09d0*/  ISETP.NE.U32.AND P1, PT, R22, RZ, PT ;  /* 0x000000ff1600720c */ /* 0x001fc80003f25070 */
[----:B------:R-:W-:-:S13]  /*09e0*/  ISETP.NE.AND.EX P1, PT, R23, RZ, PT, P1 ;  /* 0x000000ff1700720c */ /* 0x000fda0003f25310 */
[----:B-12---:R-:W-:Y:S05]  /*09f0*/  @!P1 BRA `(.L_x_9) ;  /* 0x0000000000289947 */ /* 0x006fea0003800000 */
[----:B------:R-:W0:Y:S02]  /*0a00*/  LDC R15, c[0x0][0x634] ;  /* 0x00018d00ff0f7b82 */ /* 0x000e240000000800 */
[----:B0-----:R-:W-:-:S05]  /*0a10*/  IADD3 R15, P1, R2, R15, RZ ;  /* 0x0000000f020f7210 */ /* 0x001fca0007f3e0ff */
[----:B------:R-:W-:-:S04]  /*0a20*/  IMAD.X R17, RZ, RZ, R3, P1 ;  /* 0x000000ffff117224 */ /* 0x000fc800008e0603 */
[----:B------:R-:W-:-:S04]  /*0a30*/  IMAD.WIDE.U32 R6, R17, R22, RZ ;  /* 0x0000001611067225 */ /* 0x000fc800078e00ff */
[----:B------:R-:W-:-:S04]  /*0a40*/  IMAD.WIDE.U32 R12, P1, R15, R23, R6 ;  /* 0x000000170f0c7225 */ /* 0x000fc80007820006 */
[----:B------:R-:W-:-:S04]  /*0a50*/  IMAD.WIDE.U32 R6, R15, R22, RZ ;  /* 0x000000160f067225 */ /* 0x000fc800078e00ff */
[----:B------:R-:W-:Y:S01]  /*0a60*/  IMAD.X R15, RZ, RZ, RZ, P1 ;  /* 0x000000ffff0f7224 */ /* 0x000fe200008e06ff */
[----:B------:R-:W-:Y:S01]  /*0a70*/  IADD3 RZ, P1, R7, R12, RZ ;  /* 0x0000000c07ff7210 */ /* 0x000fe20007f3e0ff */
[----:B------:R-:W-:-:S04]  /*0a80*/  IMAD.MOV.U32 R14, RZ, RZ, R13 ;  /* 0x000000ffff0e7224 */ /* 0x000fc800078e000d */
[----:B------:R-:W-:-:S08]  /*0a90*/  IMAD.WIDE.U32.X R6, R17, R23, R14, P1 ;  /* 0x0000001711067225 */ /* 0x000fd000008e040e */
.L_x_9:
[----:B------:R-:W0:Y:S01]  /*0aa0*/  LDC.64 R22, c[0x0][0x640] ;  /* 0x00019000ff167b82 */ /* 0x000e220000000a00 */
[--C-:B------:R-:W-:Y:S01]  /*0ab0*/  SHF.R.U64 R26, R6, R10, R7.reuse ;  /* 0x0000000a061a7219 */ /* 0x100fe20000001207 */
[----:B------:R-:W-:Y:S01]  /*0ac0*/  IMAD R20, R19, R20, R8 ;  /* 0x0000001413147224 */ /* 0x000fe200078e0208 */
[----:B------:R-:W-:Y:S01]  /*0ad0*/  SHF.R.U32.HI R6, RZ, R10, R7 ;  /* 0x0000000aff067219 */ /* 0x000fe20000011607 */
[----:B------:R-:W-:Y:S01]  /*0ae0*/  IMAD.MOV.U32 R19, RZ, RZ, 0x1 ;  /* 0x00000001ff137424 */ /* 0x000fe200078e00ff */
[----:B------:R-:W-:-:S03]  /*0af0*/  IADD3 R9, P1, RZ, -R26, RZ ;  /* 0x8000001aff097210 */ /* 0x000fc60007f3e0ff */
[----:B------:R-:W1:Y:S02]  /*0b00*/  LDC R12, c[0x0][0x618] ;  /* 0x00018600ff0c7b82 */ /* 0x000e640000000800 */
[----:B------:R-:W-:-:S04]  /*0b10*/  IMAD.X R7, RZ, RZ, ~R6, P1 ;  /* 0x000000ffff077224 */ /* 0x000fc800008e0e06 */
[-C--:B------:R-:W-:Y:S02]  /*0b20*/  IMAD R10, R7, R24.reuse, RZ ;  /* 0x00000018070a7224 */ /* 0x080fe400078e02ff */
[----:B------:R-:W2:Y:S01]  /*0b30*/  LDC R16, c[0x0][0x608] ;  /* 0x00018200ff107b82 */ /* 0x000ea20000000800 */
[----:B------:R-:W-:-:S04]  /*0b40*/  IMAD.WIDE.U32 R6, R9, R24, R2 ;  /* 0x0000001809067225 */ /* 0x000fc800078e0002 */
[----:B------:R-:W-:-:S03]  /*0b50*/  IMAD R9, R9, R25, R10 ;  /* 0x0000001909097224 */ /* 0x000fc600078e020a */
[----:B------:R-:W3:Y:S01]  /*0b60*/  LDC R18, c[0x0][0x658] ;  /* 0x00019600ff127b82 */ /* 0x000ee20000000800 */
[----:B------:R-:W-:Y:S01]  /*0b70*/  IMAD.IADD R7, R7, 0x1, R9 ;  /* 0x0000000107077824 */ /* 0x000fe200078e0209 */
[----:B0-----:R-:W-:Y:S01]  /*0b80*/  ISETP.NE.U32.AND P1, PT, R22, RZ, PT ;  /* 0x000000ff1600720c */ /* 0x001fe20003f25070 */
[----:B------:R-:W-:-:S03]  /*0b90*/  IMAD.MOV.U32 R9, RZ, RZ, -0x1 ;  /* 0xffffffffff097424 */ /* 0x000fc600078e00ff */
[----:B------:R-:W-:Y:S02]  /*0ba0*/  ISETP.NE.AND.EX P1, PT, R23, RZ, PT, P1 ;  /* 0x000000ff1700720c */ /* 0x000fe40003f25310 */
[----:B------:R-:W0:Y:S01]  /*0bb0*/  LDC R17, c[0x0][0x600] ;  /* 0x00018000ff117b82 */ /* 0x000e220000000800 */
[-CC-:B-1----:R-:W-:Y:S02]  /*0bc0*/  SHF.R.U64 R14, R6, R12.reuse, R7.reuse ;  /* 0x0000000c060e7219 */ /* 0x182fe40000001207 */
[----:B------:R-:W-:-:S05]  /*0bd0*/  SHF.R.U32.HI R7, RZ, R12, R7 ;  /* 0x0000000cff077219 */ /* 0x000fca0000011607 */
[----:B------:R-:W1:Y:S01]  /*0be0*/  LDC R21, c[0x0][0x648] ;  /* 0x00019200ff157b82 */ /* 0x000e620000000800 */
[-CC-:B--2---:R-:W-:Y:S02]  /*0bf0*/  SHF.R.U64 R27, R14, R16.reuse, R7.reuse ;  /* 0x000000100e1b7219 */ /* 0x184fe40000001207 */
[----:B------:R-:W-:-:S05]  /*0c00*/  SHF.R.U32.HI R7, RZ, R16, R7 ;  /* 0x00000010ff077219 */ /* 0x000fca0000011607 */
[----:B------:R-:W2:Y:S01]  /*0c10*/  LDC R25, c[0x0][0x638] ;  /* 0x00018e00ff197b82 */ /* 0x000ea20000000800 */
[-C--:B---3--:R-:W-:Y:S02]  /*0c20*/  SHF.L.U32 R6, R9, R18.reuse, RZ ;  /* 0x0000001209067219 */ /* 0x088fe400000006ff */
[--C-:B------:R-:W-:Y:S02]  /*0c30*/  SHF.R.U64 R16, R27, R18, R7.reuse ;  /* 0x000000121b107219 */ /* 0x100fe40000001207 */
[----:B------:R-:W-:Y:S02]  /*0c40*/  LOP3.LUT R10, RZ, R6, RZ, 0x33, !PT ;  /* 0x00000006ff0a7212 */ /* 0x000fe400078e33ff */
[----:B------:R-:W-:Y:S01]  /*0c50*/  SHF.R.U32.HI R7, RZ, R18, R7 ;  /* 0x00000012ff077219 */ /* 0x000fe20000011607 */
[----:B------:R-:W3:Y:S01]  /*0c60*/  LDC R24, c[0x0][0x610] ;  /* 0x00018400ff187b82 */ /* 0x000ee20000000800 */
[----:B------:R-:W-:Y:S01]  /*0c70*/  IMAD.MOV.U32 R6, RZ, RZ, R16 ;  /* 0x000000ffff067224 */ /* 0x000fe200078e0010 */
[----:B------:R-:W-:Y:S06]  /*0c80*/  @!P1 BRA `(.L_x_10) ;  /* 0x0000000000289947 */ /* 0x000fec0003800000 */
[----:B------:R-:W4:Y:S02]  /*0c90*/  LDC R13, c[0x0][0x64c] ;  /* 0x00019300ff0d7b82 */ /* 0x000f240000000800 */
[----:B----4-:R-:W-:-:S05]  /*0ca0*/  IADD3 R13, P1, R16, R13, RZ ;  /* 0x0000000d100d7210 */ /* 0x010fca0007f3e0ff */
        /* <DEDUP_REMOVED lines=8> */
.L_x_10:
[----:B-1----:R-:W-:Y:S01]  /*0d30*/  SHF.R.U64 R8, R6, R21, R7 ;  /* 0x0000001506087219 */ /* 0x002fe20000001207 */
[----:B0-----:R-:W-:Y:S01]  /*0d40*/  VIADD R9, R17, 0xffffffff ;  /* 0xffffffff11097836 */ /* 0x001fe20000000000 */
[----:B------:R-:W-:Y:S02]  /*0d50*/  SHF.L.U32 R6, R19, R18, RZ ;  /* 0x0000001213067219 */ /* 0x000fe400000006ff */
[----:B------:R-:W-:Y:S01]  /*0d60*/  LOP3.LUT R7, R27, R10, RZ, 0xc0, !PT ;  /* 0x0000000a1b077212 */ /* 0x000fe200078ec0ff */
[----:B------:R-:W-:Y:S01]  /*0d70*/  IMAD.MOV R10, RZ, RZ, -R8 ;  /* 0x000000ffff0a7224 */ /* 0x000fe200078e0a08 */
[----:B------:R-:W-:Y:S02]  /*0d80*/  SEL R11, R11, R20, !P4 ;  /* 0x000000140b0b7207 */ /* 0x000fe40006000000 */
[----:B------:R-:W-:Y:S01]  /*0d90*/  LOP3.LUT R9, R14, R9, RZ, 0xc0, !PT ;  /* 0x000000090e097212 */ /* 0x000fe200078ec0ff */
[----:B------:R-:W-:Y:S02]  /*0da0*/  IMAD R8, R6, R8, R7 ;  /* 0x0000000806087224 */ /* 0x000fe400078e0207 */
[----:B--2---:R-:W-:-:S02]  /*0db0*/  IMAD R6, R10, R25, R16 ;  /* 0x000000190a067224 */ /* 0x004fc400078e0210 */
[----:B---3--:R-:W-:Y:S02]  /*0dc0*/  IMAD R11, R8, R24, R11 ;  /* 0x00000018080b7224 */ /* 0x008fe400078e020b */
[----:B------:R-:W-:Y:S02]  /*0dd0*/  IMAD R6, R6, R17, R9 ;  /* 0x0000001106067224 */ /* 0x000fe400078e0209 */
[----:B------:R-:W-:-:S03]  /*0de0*/  IMAD.MOV.U32 R14, RZ, RZ, 0x1 ;  /* 0x00000001ff0e7424 */ /* 0x000fc600078e00ff */
[----:B------:R-:W-:Y:S02]  /*0df0*/  SEL R10, R6, R11, !P4 ;  /* 0x0000000b060a7207 */ /* 0x000fe40006000000 */
[----:B------:R-:W-:Y:S01]  /*0e00*/  SEL R7, R11, R6, !P4 ;  /* 0x000000060b077207 */ /* 0x000fe20006000000 */
[----:B------:R-:W-:-:S07]  /*0e10*/  IMAD.MOV.U32 R6, RZ, RZ, R26 ;  /* 0x000000ffff067224 */ /* 0x000fce00078e001a */
.L_x_8:
[----:B------:R-:W-:-:S08]  /*0e20*/  NOP ;  /* 0x0000000000007918 */ /* 0x000fd00000000000 */
[----:B------:R-:W0:Y:S02]  /*0e30*/  USETMAXREG.TRY_ALLOC.CTAPOOL UP0, 0xe8 ;  /* 0x000000e8000079c8 */ /* 0x000e240008000600 */
[----:B0-----:R-:W-:-:S13]  /*0e40*/  PLOP3.LUT P1, PT, PT, PT, UP0, 0x80, 0x0 ;  /* 0x000000000000781c */ /* 0x001fda0003f2f008 */
[----:B------:R-:W-:Y:S05]  /*0e50*/  @!P1 BRA `(.L_x_8) ;  /* 0xfffffffc00f09947 */ /* 0x000fea000383ffff */
[----:B------:R-:W-:Y:S01]  /*0e60*/  ULDC.64 UR4, c[0x0][0x598] ;  /* 0x0001660000047ab9 */ /* 0x000fe20000000a00 */
[----:B------:R-:W-:Y:S01]  /*0e70*/  ULDC.64 UR16, c[0x0][0x208] ;  /* 0x0000820000107ab9 */ /* 0x000fe20000000a00 */
[----:B------:R-:W-:-:S04]  /*0e80*/  ISETP.NE.U32.AND P1, PT, RZ, UR4, PT ;  /* 0x00000004ff007c0c */ /* 0x000fc8000bf25070 */
[----:B------:R-:W-:-:S13]  /*0e90*/  ISETP.NE.AND.EX P1, PT, RZ, UR5, PT, P1 ;  /* 0x00000005ff007c0c */ /* 0x000fda000bf25310 */
[----:B------:R-:W-:Y:S05]  /*0ea0*/  @!P1 BRA `(.L_x_11) ;  /* 0x00000000001c9947 */ /* 0x000fea0003800000 */
[----:B------:R-:W0:Y:S02]  /*0eb0*/  LDC.64 R8, c[0x0][0x598] ;  /* 0x00016600ff087b82 */ /* 0x000e240000000a00 */
[----:B0-----:R-:W2:Y:S02]  /*0ec0*/  LDG.E.64 R8, desc[UR16][R8.64] ;  /* 0x0000001008087981 */ /* 0x001ea4000c1e1b00 */
[----:B--2---:R-:W-:-:S04]  /*0ed0*/  ISETP.NE.U32.AND P1, PT, R8, RZ, PT ;  /* 0x000000ff0800720c */ /* 0x004fc80003f25070 */
[----:B------:R-:W-:-:S13]  /*0ee0*/  ISETP.NE.AND.EX P1, PT, R9, RZ, PT, P1 ;  /* 0x000000ff0900720c */ /* 0x000fda0003f25310 */
[----:B------:R-:W-:Y:S05]  /*0ef0*/  @!P1 BRA `(.L_x_11) ;  /* 0x0000000000089947 */ /* 0x000fea0003800000 */
[----:B------:R0:W5:Y:S01]  /*0f00*/  LD.E R8, desc[UR16][R8.64] ;  /* 0x0000001008087980 */ /* 0x000162000c101900 */
[----:B------:R-:W-:Y:S05]  /*0f10*/  BRA `(.L_x_12) ;  /* 0x0000000000207947 */ /* 0x000fea0003800000 */
.L_x_11:
[----:B------:R-:W-:Y:S02]  /*0f20*/  ULDC.64 UR4, c[0x0][0x588] ;  /* 0x0001620000047ab9 */ /* 0x000fe40000000a00 */
[----:B------:R-:W-:-:S04]  /*0f30*/  ISETP.NE.U32.AND P1, PT, RZ, UR4, PT ;  /* 0x00000004ff007c0c */ /* 0x000fc8000bf25070 */
[----:B------:R-:W-:-:S13]  /*0f40*/  ISETP.NE.AND.EX P1, PT, RZ, UR5, PT, P1 ;  /* 0x00000005ff007c0c */ /* 0x000fda000bf25310 */
[----:B------:R-:W-:Y:S05]  /*0f50*/  @!P1 BRA `(.L_x_13) ;  /* 0x00000000000c9947 */ /* 0x000fea0003800000 */
[----:B------:R-:W0:Y:S02]  /*0f60*/  LDC.64 R8, c[0x0][0x588] ;  /* 0x00016200ff087b82 */ /* 0x000e240000000a00 */
[----:B0-----:R1:W5:Y:S01]  /*0f70*/  LDG.E R8, desc[UR16][R8.64] ;  /* 0x0000001008087981 */ /* 0x001362000c1e1900 */
[----:B------:R-:W-:Y:S05]  /*0f80*/  BRA `(.L_x_12) ;  /* 0x0000000000047947 */ /* 0x000fea0003800000 */
.L_x_13:
[----:B------:R-:W2:Y:S02]  /*0f90*/  LDC R8, c[0x0][0x580] ;  /* 0x00016000ff087b82 */ /* 0x000ea40000000800 */
.L_x_12:
[----:B------:R-:W-:Y:S02]  /*0fa0*/  ULDC.64 UR4, c[0x0][0x5a0] ;  /* 0x0001680000047ab9 */ /* 0x000fe40000000a00 */
[----:B------:R-:W-:-:S04]  /*0fb0*/  ISETP.NE.U32.AND P1, PT, RZ, UR4, PT ;  /* 0x00000004ff007c0c */ /* 0x000fc8000bf25070 */
[----:B------:R-:W-:-:S13]  /*0fc0*/  ISETP.NE.AND.EX P1, PT, RZ, UR5, PT, P1 ;  /* 0x00000005ff007c0c */ /* 0x000fda000bf25310 */
[----:B------:R-:W-:Y:S05]  /*0fd0*/  @!P1 BRA `(.L_x_14) ;  /* 0x00000000001c9947 */ /* 0x000fea0003800000 */
[----:B------:R-:W3:Y:S02]  /*0fe0*/  LDC.64 R12, c[0x0][0x5a0] ;  /* 0x00016800ff0c7b82 */ /* 0x000ee40000000a00 */
[----:B---3--:R-:W3:Y:S02]  /*0ff0*/  LDG.E.64 R12, desc[UR16][R12.64] ;  /* 0x000000100c0c7981 */ /* 0x008ee4000c1e1b00 */
[----:B---3--:R-:W-:-:S04]  /*1000*/  ISETP.NE.U32.AND P1, PT, R12, RZ, PT ;  /* 0x000000ff0c00720c */ /* 0x008fc80003f25070 */
[----:B------:R-:W-:-:S13]  /*1010*/  ISETP.NE.AND.EX P1, PT, R13, RZ, PT, P1 ;  /* 0x000000ff0d00720c */ /* 0x000fda0003f25310 */
[----:B------:R-:W-:Y:S05]  /*1020*/  @!P1 BRA `(.L_x_14) ;  /* 0x0000000000089947 */ /* 0x000fea0003800000 */
[----:B01----:R0:W5:Y:S01]  /*1030*/  LD.E R9, desc[UR16][R12.64] ;  /* 0x000000100c097980 */ /* 0x003162000c101900 */
[----:B------:R-:W-:Y:S05]  /*1040*/  BRA `(.L_x_15) ;  /* 0x0000000000207947 */ /* 0x000fea0003800000 */
.L_x_14:
[----:B------:R-:W-:Y:S02]  /*1050*/  ULDC.64 UR4, c[0x0][0x590] ;  /* 0x0001640000047ab9 */ /* 0x000fe40000000a00 */
[----:B------:R-:W-:-:S04]  /*1060*/  ISETP.NE.U32.AND P1, PT, RZ, UR4, PT ;  /* 0x00000004ff007c0c */ /* 0x000fc8000bf25070 */
[----:B------:R-:W-:-:S13]  /*1070*/  ISETP.NE.AND.EX P1, PT, RZ, UR5, PT, P1 ;  /* 0x00000005ff007c0c */ /* 0x000fda000bf25310 */
[----:B------:R-:W-:Y:S05]  /*1080*/  @!P1 BRA `(.L_x_16) ;  /* 0x00000000000c9947 */ /* 0x000fea0003800000 */
[----:B------:R-:W0:Y:S02]  /*1090*/  LDC.64 R12, c[0x0][0x590] ;  /* 0x00016400ff0c7b82 */ /* 0x000e240000000a00 */
[----:B01----:R1:W5:Y:S01]  /*10a0*/  LDG.E R9, desc[UR16][R12.64] ;  /* 0x000000100c097981 */ /* 0x003362000c1e1900 */
[----:B------:R-:W-:Y:S05]  /*10b0*/  BRA `(.L_x_15) ;  /* 0x0000000000047947 */ /* 0x000fea0003800000 */
.L_x_16:
[----:B01----:R-:W3:Y:S02]  /*10c0*/  LDC R9, c[0x0][0x584] ;  /* 0x00016100ff097b82 */ /* 0x003ee40000000800 */
.L_x_15:
[----:B------:R-:W-:-:S13]  /*10d0*/  LOP3.LUT P1, RZ, R14, 0xff, RZ, 0xc0, !PT ;  /* 0x000000ff0eff7812 */ /* 0x000fda000782c0ff */
[----:B------:R-:W-:Y:S05]  /*10e0*/  @!P1 EXIT ;  /* 0x000000000000994d */ /* 0x000fea0003800000 */
[----:B------:R-:W-:Y:S01]  /*10f0*/  ULDC UR4, c[0x0][0x28c] ;  /* 0x0000a30000047ab9 */ /* 0x000fe20000000800 */
[----:B------:R-:W-:Y:S01]  /*1100*/  LOP3.LUT R146, R4, 0x1, RZ, 0xfc, !PT ;  /* 0x0000000104927812 */ /* 0x000fe200078efcff */
[----:B------:R-:W-:-:S04]  /*1110*/  UIADD3 UR4, UR4, 0x3f, URZ ;  /* 0x0000003f04047890 */ /* 0x000fc8000fffe03f */
[----:B------:R-:W-:-:S04]  /*1120*/  USHF.R.S32.HI UR5, URZ, 0x1f, UR4 ;  /* 0x0000001f3f057899 */ /* 0x000fc80008011404 */
[----:B------:R-:W-:-:S03]  /*1130*/  ULEA.HI UR5, UR5, UR4, URZ, 0x6 ;  /* 0x0000000405057291 */ /* 0x000fc6000f8f303f */
[----:B------:R-:W-:Y:S01]  /*1140*/  UMOV UR4, URZ ;  /* 0x0000003f00047c82 */ /* 0x000fe20008000000 */
[----:B------:R-:W-:-:S03]  /*1150*/  USHF.R.S32.HI UR9, URZ, 0x6, UR5 ;  /* 0x000000063f097899 */ /* 0x000fc60008011405 */
[----:B------:R-:W-:-:S09]  /*1160*/  UMOV UR5, URZ ;  /* 0x0000003f00057c82 */ /* 0x000fd20008000000 */
.L_x_171:
[----:B------:R-:W-:Y:S01]  /*1170*/  LOP3.LUT R11, R0, 0x80, RZ, 0xc0, !PT ;  /* 0x00000080000b7812 */ /* 0x000fe200078ec0ff */
[----:B------:R-:W4:Y:S01]  /*1180*/  S2UR UR13, SR_CgaCtaId ;  /* 0x00000000000d79c3 */ /* 0x000f220000008800 */
[----:B------:R-:W-:Y:S01]  /*1190*/  UMOV UR12, 0x400 ;  /* 0x00000400000c7882 */ /* 0x000fe20000000000 */
[----:B------:R-:W-:Y:S01]  /*11a0*/  UMOV UR6, URZ ;  /* 0x0000003f00067c82 */ /* 0x000fe20008000000 */
[----:B------:R-:W-:Y:S01]  /*11b0*/  SHF.R.U32.HI R11, RZ, 0x7, R11 ;  /* 0x00000007ff0b7819 */ /* 0x000fe2000001160b */
[----:B------:R-:W-:Y:S01]  /*11c0*/  UMOV UR7, URZ ;  /* 0x0000003f00077c82 */ /* 0x000fe20008000000 */
[----:B------:R-:W-:Y:S01]  /*11d0*/  UMOV UR18, UR5 ;  /* 0x0000000500127c82 */ /* 0x000fe20008000000 */
[----:B------:R-:W-:Y:S02]  /*11e0*/  CS2R R20, SRZ ;  /* 0x0000000000147805 */ /* 0x000fe4000001ff00 */
[----:B------:R-:W-:Y:S01]  /*11f0*/  CS2R R18, SRZ ;  /* 0x0000000000127805 */ /* 0x000fe2000001ff00 */
[----:B01---5:R-:W0:Y:S01]  /*1200*/  LDC R12, c[0x0][0x28c] ;  /* 0x0000a300ff0c7b82 */ /* 0x023e220000000800 */
[----:B------:R-:W1:Y:S01]  /*1210*/  SHFL.IDX PT, R11, R11, RZ, 0x1f ;  /* 0x00001fff0b0b7589 */ /* 0x000e6200000e0000 */
[----:B------:R-:W-:-:S02]  /*1220*/  CS2R R22, SRZ ;  /* 0x0000000000167805 */ /* 0x000fc4000001ff00 */
[----:B------:R-:W-:Y:S02]  /*1230*/  CS2R R88, SRZ ;  /* 0x0000000000587805 */ /* 0x000fe4000001ff00 */
[----:B------:R-:W-:Y:S02]  /*1240*/  CS2R R90, SRZ ;  /* 0x00000000005a7805 */ /* 0x000fe4000001ff00 */
[----:B------:R-:W-:Y:S02]  /*1250*/  CS2R R92, SRZ ;  /* 0x00000000005c7805 */ /* 0x000fe4000001ff00 */
[----:B------:R-:W-:Y:S02]  /*1260*/  CS2R R94, SRZ ;  /* 0x00000000005e7805 */ /* 0x000fe4000001ff00 */
[----:B------:R-:W-:Y:S02]  /*1270*/  CS2R R96, SRZ ;  /* 0x0000000000607805 */ /* 0x000fe4000001ff00 */
        /* <DEDUP_REMOVED lines=16> */
[----:B0-----:R-:W-:Y:S02]  /*1380*/  ISETP.GE.AND P1, PT, R12, 0x1, PT ;  /* 0x000000010c00780c */ /* 0x001fe40003f26270 */
[----:B------:R-:W-:Y:S02]  /*1390*/  CS2R R130, SRZ ;  /* 0x0000000000827805 */ /* 0x000fe4000001ff00 */
[----:B-1----:R-:W-:-:S02]  /*13a0*/  R2UR UR8, R11 ;  /* 0x000000000b0872ca */ /* 0x002fc400000e0000 */
[----:B------:R-:W-:Y:S02]  /*13b0*/  CS2R R132, SRZ ;  /* 0x0000000000847805 */ /* 0x000fe4000001ff00 */
[----:B------:R-:W-:Y:S02]  /*13c0*/  CS2R R134, SRZ ;  /* 0x0000000000867805 */ /* 0x000fe4000001ff00 */
[----:B------:R-:W-:Y:S02]  /*13d0*/  CS2R R136, SRZ ;  /* 0x0000000000887805 */ /* 0x000fe4000001ff00 */
[----:B------:R-:W-:Y:S02]  /*13e0*/  CS2R R138, SRZ ;  /* 0x00000000008a7805 */ /* 0x000fe4000001ff00 */
[----:B------:R-:W-:Y:S02]  /*13f0*/  CS2R R140, SRZ ;  /* 0x00000000008c7805 */ /* 0x000fe4000001ff00 */
[----:B------:R-:W-:-:S02]  /*1400*/  CS2R R142, SRZ ;  /* 0x00000000008e7805 */ /* 0x000fc4000001ff00 */
[----:B------:R-:W-:Y:S01]  /*1410*/  CS2R R144, SRZ ;  /* 0x0000000000907805 */ /* 0x000fe2000001ff00 */
[----:B------:R-:W-:Y:S01]  /*1420*/  IMAD.U32 R15, RZ, RZ, UR4 ;  /* 0x00000004ff0f7e24 */ /* 0x000fe2000f8e00ff */
[----:B------:R-:W-:Y:S02]  /*1430*/  CS2R R56, SRZ ;  /* 0x0000000000387805 */ /* 0x000fe4000001ff00 */
[----:B------:R-:W-:Y:S02]  /*1440*/  CS2R R58, SRZ ;  /* 0x00000000003a7805 */ /* 0x000fe4000001ff00 */
[----:B------:R-:W-:Y:S02]  /*1450*/  CS2R R60, SRZ ;  /* 0x00000000003c7805 */ /* 0x000fe4000001ff00 */
[----:B------:R-:W-:Y:S01]  /*1460*/  CS2R R62, SRZ ;  /* 0x00000000003e7805 */ /* 0x000fe2000001ff00 */
[----:B------:R-:W-:Y:S01]  /*1470*/  ULEA.HI UR10, UR8, UR8, URZ, 0x1 ;  /* 0x00000008080a7291 */ /* 0x000fe2000f8f083f */
[----:B------:R-:W-:-:S02]  /*1480*/  CS2R R64, SRZ ;  /* 0x0000000000407805 */ /* 0x000fc4000001ff00 */
[----:B------:R-:W-:Y:S02]  /*1490*/  CS2R R66, SRZ ;  /* 0x0000000000427805 */ /* 0x000fe4000001ff00 */
[----:B------:R-:W-:Y:S01]  /*14a0*/  CS2R R68, SRZ ;  /* 0x0000000000447805 */ /* 0x000fe2000001ff00 */
[----:B------:R-:W-:Y:S01]  /*14b0*/  ULOP3.LUT UR11, UR10, 0xffffe, URZ, 0xc0, !UPT ;  /* 0x000ffffe0a0b7892 */ /* 0x000fe2000f8ec03f */
[----:B------:R-:W-:Y:S01]  /*14c0*/  CS2R R70, SRZ ;  /* 0x0000000000467805 */ /* 0x000fe2000001ff00 */
[----:B----4-:R-:W-:Y:S01]  /*14d0*/  ULEA UR10, UR13, UR12, 0x18 ;  /* 0x0000000c0d0a7291 */ /* 0x010fe2000f8ec03f */
[----:B------:R-:W-:Y:S01]  /*14e0*/  CS2R R72, SRZ ;  /* 0x0000000000487805 */ /* 0x000fe2000001ff00 */
[----:B------:R-:W-:Y:S01]  /*14f0*/  UIADD3 UR11, UR8, -UR11, URZ ;  /* 0x8000000b080b7290 */ /* 0x000fe2000fffe03f */
[----:B------:R-:W-:Y:S02]  /*1500*/  CS2R R74, SRZ ;  /* 0x00000000004a7805 */ /* 0x000fe4000001ff00 */
[----:B------:R-:W-:Y:S01]  /*1510*/  CS2R R76, SRZ ;  /* 0x00000000004c7805 */ /* 0x000fe2000001ff00 */
[----:B------:R-:W-:Y:S01]  /*1520*/  UMOV UR8, URZ ;  /* 0x0000003f00087c82 */ /* 0x000fe20008000000 */
[----:B------:R-:W-:Y:S01]  /*1530*/  ULEA UR11, UR11, UR10, 0xc ;  /* 0x0000000a0b0b7291 */ /* 0x000fe2000f8e603f */
[----:B------:R-:W-:-:S02]  /*1540*/  CS2R R78, SRZ ;  /* 0x00000000004e7805 */ /* 0x000fc4000001ff00 */
[----:B------:R-:W-:Y:S02]  /*1550*/  CS2R R80, SRZ ;  /* 0x0000000000507805 */ /* 0x000fe4000001ff00 */
[----:B------:R-:W-:Y:S01]  /*1560*/  CS2R R82, SRZ ;  /* 0x0000000000527805 */ /* 0x000fe2000001ff00 */
[----:B------:R-:W-:Y:S01]  /*1570*/  UIADD3 UR11, UR11, 0x100, URZ ;  /* 0x000001000b0b7890 */ /* 0x000fe2000fffe03f */
[----:B------:R-:W-:Y:S02]  /*1580*/  CS2R R84, SRZ ;  /* 0x0000000000547805 */ /* 0x000fe4000001ff00 */
[----:B------:R-:W-:Y:S02]  /*1590*/  CS2R R86, SRZ ;  /* 0x0000000000567805 */ /* 0x000fe4000001ff00 */
[----:B------:R-:W-:Y:S01]  /*15a0*/  CS2R R24, SRZ ;  /* 0x0000000000187805 */ /* 0x000fe2000001ff00 */
[----:B------:R-:W-:Y:S01]  /*15b0*/  USHF.R.U32.HI UR11, URZ, 0x4, UR11 ;  /* 0x000000043f0b7899 */ /* 0x000fe2000801160b */
[----:B------:R-:W-:-:S02]  /*15c0*/  CS2R R26, SRZ ;  /* 0x00000000001a7805 */ /* 0x000fc4000001ff00 */
[----:B------:R-:W-:Y:S02]  /*15d0*/  CS2R R28, SRZ ;  /* 0x00000000001c7805 */ /* 0x000fe4000001ff00 */
[----:B------:R-:W-:Y:S01]  /*15e0*/  CS2R R30, SRZ ;  /* 0x00000000001e7805 */ /* 0x000fe2000001ff00 */
[----:B------:R-:W-:Y:S01]  /*15f0*/  ULOP3.LUT UR11, UR11, 0x3fff, URZ, 0xc0, !UPT ;  /* 0x00003fff0b0b7892 */ /* 0x000fe2000f8ec03f */
        /* <DEDUP_REMOVED lines=11> */
[----:B------:R-:W-:Y:S01]  /*16b0*/  CS2R R54, SRZ ;  /* 0x0000000000367805 */ /* 0x000fe2000001ff00 */
[----:B--2---:R-:W-:Y:S06]  /*16c0*/  @!P1 BRA `(.L_x_17) ;  /* 0x0000000800549947 */ /* 0x004fec0003800000 */
[----:B------:R-:W-:-:S13]  /*16d0*/  ISETP.NE.AND P2, PT, R146, 0x3, PT ;  /* 0x000000039200780c */ /* 0x000fda0003f45270 */
[----:B------:R-:W-:Y:S05]  /*16e0*/  @!P2 BRA `(.L_x_18) ;  /* 0x000000000004a947 */ /* 0x000fea0003800000 */
[----:B------:R-:W-:Y:S01]  /*16f0*/  BPT.TRAP 0x1 ;  /* 0x000000040000795c */ /* 0x000fe20000300000 */
.L_x_18:
[----:B------:R-:W-:Y:S01]  /*1700*/  ULEA UR6, UR5, UR10, 0x3 ;  /* 0x0000000a05067291 */ /* 0x000fe2000f8e183f */
[----:B------:R-:W-:-:S05]  /*1710*/  IMAD.U32 R11, RZ, RZ, UR4 ;  /* 0x00000004ff0b7e24 */ /* 0x000fca000f8e00ff */
[----:B------:R-:W-:-:S04]  /*1720*/  SHF.L.U32 R11, R11, 0x1f, RZ ;  /* 0x0000001f0b0b7819 */ /* 0x000fc800000006ff */
[----:B------:R0:W1:Y:S01]  /*1730*/  SYNCS.PHASECHK.TRANS64.TRYWAIT P1, [UR6], R11 ;  /* 0x0000000bff0075a7 */ /* 0x0000620008020146 */
[----:B------:R-:W-:Y:S05]  /*1740*/  @!P2 BRA `(.L_x_19) ;  /* 0x000000000004a947 */ /* 0x000fea0003800000 */
[----:B------:R-:W-:Y:S01]  /*1750*/  BPT.TRAP 0x1 ;  /* 0x000000040000795c */ /* 0x000fe20000300000 */
.L_x_19:
[----:B-1----:R-:W-:Y:S05]  /*1760*/  @P1 BRA `(.L_x_20) ;  /* 0x0000000000081947 */ /* 0x002fea0003800000 */
[----:B------:R-:W1:Y:S02]  /*1770*/  SYNCS.PHASECHK.TRANS64.TRYWAIT P1, [UR6], R11 ;  /* 0x0000000bff0075a7 */ /* 0x000e640008020146 */
[----:B-1----:R-:W-:Y:S05]  /*1780*/  @!P1 BRA `(.L_x_21) ;  /* 0x0000007c00b89947 */ /* 0x002fea0003800000 */
.L_x_20:
[----:B------:R-:W-:Y:S01]  /*1790*/  UIADD3 UR6, UR10, 0x14100, URZ ;  /* 0x000141000a067890 */ /* 0x000fe2000fffe03f */
[----:B------:R-:W-:Y:S01]  /*17a0*/  WARPGROUP.ARRIVE ;  /* 0x00000000000079c5 */ /* 0x000fe20000000000 */
[----:B------:R-:W-:Y:S01]  /*17b0*/  ULOP3.LUT UR8, UR11, 0x10000, URZ, 0xfc, !UPT ;  /* 0x000100000b087892 */ /* 0x000fe2000f8efc3f */
[----:B------:R-:W-:Y:S01]  /*17c0*/  CS2R R20, SRZ ;  /* 0x0000000000147805 */ /* 0x000fe2000001ff00 */
[----:B------:R-:W-:Y:S01]  /*17d0*/  USHF.R.U32.HI UR6, URZ, 0x4, UR6 ;  /* 0x000000043f067899 */ /* 0x000fe20008011606 */
[----:B------:R-:W-:Y:S01]  /*17e0*/  CS2R R18, SRZ ;  /* 0x0000000000127805 */ /* 0x000fe2000001ff00 */
[----:B------:R-:W-:Y:S01]  /*17f0*/  ULEA UR8, UR5, UR8, 0xa ;  /* 0x0000000805087291 */ /* 0x000fe2000f8e503f */
[----:B------:R-:W-:Y:S01]  /*1800*/  CS2R R22, SRZ ;  /* 0x0000000000167805 */ /* 0x000fe2000001ff00 */
[----:B------:R-:W-:Y:S01]  /*1810*/  ULOP3.LUT UR6, UR6, 0x3fff, URZ, 0xc0, !UPT ;  /* 0x00003fff06067892 */ /* 0x000fe2000f8ec03f */
[----:B------:R-:W-:Y:S01]  /*1820*/  CS2R R88, SRZ ;  /* 0x0000000000587805 */ /* 0x000fe2000001ff00 */
[----:B------:R-:W-:Y:S01]  /*1830*/  UMOV UR13, 0x80000020 ;  /* 0x80000020000d7882 */ /* 0x000fe20000000000 */
[----:B------:R-:W-:Y:S01]  /*1840*/  UMOV UR15, 0x80000020 ;  /* 0x80000020000f7882 */ /* 0x000fe20000000000 */
[----:B------:R-:W-:Y:S01]  /*1850*/  ULOP3.LUT UR6, UR6, 0x10000, URZ, 0xfc, !UPT ;  /* 0x0001000006067892 */ /* 0x000fe2000f8efc3f */
[----:B------:R-:W-:Y:S01]  /*1860*/  CS2R R90, SRZ ;  /* 0x00000000005a7805 */ /* 0x000fe2000001ff00 */
[----:B------:R-:W-:Y:S01]  /*1870*/  UMOV UR12, UR8 ;  /* 0x00000008000c7c82 */ /* 0x000fe20008000000 */
[----:B------:R-:W-:Y:S01]  /*1880*/  CS2R R92, SRZ ;  /* 0x00000000005c7805 */ /* 0x000fe2000001ff00 */
[----:B------:R-:W-:Y:S01]  /*1890*/  ULEA UR7, UR5, UR6, 0x8 ;  /* 0x0000000605077291 */ /* 0x000fe2000f8e403f */
[----:B------:R-:W-:Y:S01]  /*18a0*/  CS2R R94, SRZ ;  /* 0x00000000005e7805 */ /* 0x000fe2000001ff00 */
[----:B------:R-:W-:Y:S01]  /*18b0*/  UIADD3 UR6, UR8, 0x200, URZ ;  /* 0x0000020008067890 */ /* 0x000fe2000fffe03f */
[----:B------:R-:W-:-:S02]  /*18c0*/  CS2R R96, SRZ ;  /* 0x0000000000607805 */ /* 0x000fc4000001ff00 */
[----:B------:R-:W-:Y:S02]  /*18d0*/  CS2R R98, SRZ ;  /* 0x0000000000627805 */ /* 0x000fe4000001ff00 */
[----:B------:R-:W-:Y:S02]  /*18e0*/  CS2R R100, SRZ ;  /* 0x0000000000647805 */ /* 0x000fe4000001ff00 */
[----:B------:R-:W-:Y:S01]  /*18f0*/  CS2R R102, SRZ ;  /* 0x0000000000667805 */ /* 0x000fe2000001ff00 */
[----:B------:R-:W-:Y:S01]  /*1900*/  UMOV UR14, UR7 ;  /* 0x00000007000e7c82 */ /* 0x000fe20008000000 */
[----:B------:R-:W-:Y:S01]  /*1910*/  CS2R R104, SRZ ;  /* 0x0000000000687805 */ /* 0x000fe2000001ff00 */
[----:B------:R-:W-:Y:S01]  /*1920*/  QGMMA.64x64x32.F32.E4M3.E4M3 R56, gdesc[UR12], RZ, !UPT ;  /* 0x00e000000c3879f3 */ /* 0x000fe2000c7008ff */
[----:B------:R-:W-:Y:S01]  /*1930*/  UMOV UR12, UR6 ;  /* 0x00000006000c7c82 */ /* 0x000fe20008000000 */
[----:B------:R-:W-:Y:S01]  /*1940*/  UMOV UR13, 0x80000020 ;  /* 0x80000020000d7882 */ /* 0x000fe20000000000 */
[----:B------:R-:W-:Y:S01]  /*1950*/  UMOV UR6, 0x2 ;  /* 0x0000000200067882 */ /* 0x000fe20000000000 */
[----:B------:R-:W-:Y:S01]  /*1960*/  QGMMA.64x64x32.F32.E4M3.E4M3 R24, gdesc[UR12], RZ, !UPT ;  /* 0x00e000000c1879f3 */ /* 0x000fe2000c7008ff */
[----:B------:R-:W-:Y:S01]  /*1970*/  UIADD3 UR14, UR7, 0x2, URZ ;  /* 0x00000002070e7890 */ /* 0x000fe2000fffe03f */
[----:B------:R-:W-:Y:S01]  /*1980*/  CS2R R106, SRZ ;  /* 0x00000000006a7805 */ /* 0x000fe2000001ff00 */
[----:B------:R-:W-:Y:S01]  /*1990*/  UIADD3 UR12, UR8, 0x2, URZ ;  /* 0x00000002080c7890 */ /* 0x000fe2000fffe03f */
[----:B------:R-:W-:Y:S01]  /*19a0*/  CS2R R108, SRZ ;  /* 0x00000000006c7805 */ /* 0x000fe2000001ff00 */
[----:B------:R-:W-:Y:S01]  /*19b0*/  ULDC UR7, c[0x0][0x50c] ;  /* 0x0001430000077ab9 */ /* 0x000fe20000000800 */
[----:B------:R-:W-:Y:S01]  /*19c0*/  UIADD3 UR8, UR8, 0x202, URZ ;  /* 0x0000020208087890 */ /* 0x000fe2000fffe03f */
[----:B------:R-:W-:Y:S01]  /*19d0*/  CS2R R110, SRZ ;  /* 0x00000000006e7805 */ /* 0x000fe2000001ff00 */
[----:B------:R-:W-:Y:S01]  /*19e0*/  UISETP.NE.AND UP0, UPT, UR7, 0x2, UPT ;  /* 0x000000020700788c */ /* 0x000fe2000bf05270 */
[----:B------:R-:W-:Y:S01]  /*19f0*/  CS2R R112, SRZ ;  /* 0x0000000000707805 */ /* 0x000fe2000001ff00 */
[----:B------:R-:W-:Y:S01]  /*1a00*/  UMOV UR13, 0x80000020 ;  /* 0x80000020000d7882 */ /* 0x000fe20000000000 */
[----:B------:R-:W-:Y:S01]  /*1a10*/  UMOV UR15, 0x80000020 ;  /* 0x80000020000f7882 */ /* 0x000fe20000000000 */
[----:B------:R-:W-:Y:S01]  /*1a20*/  USEL UR7, URZ, 0x1, UP0 ;  /* 0x000000013f077887 */ /* 0x000fe20008000000 */
[----:B------:R-:W-:-:S02]  /*1a30*/  CS2R R114, SRZ ;  /* 0x0000000000727805 */ /* 0x000fc4000001ff00 */
[----:B------:R-:W-:Y:S02]  /*1a40*/  CS2R R116, SRZ ;  /* 0x0000000000747805 */ /* 0x000fe4000001ff00 */
[----:B------:R-:W-:Y:S02]  /*1a50*/  CS2R R118, SRZ ;  /* 0x0000000000767805 */ /* 0x000fe4000001ff00 */
[----:B------:R-:W-:Y:S02]  /*1a60*/  CS2R R120, SRZ ;  /* 0x0000000000787805 */ /* 0x000fe4000001ff00 */
[----:B------:R-:W-:Y:S02]  /*1a70*/  CS2R R122, SRZ ;  /* 0x00000000007a7805 */ /* 0x000fe4000001ff00 */
[----:B------:R-:W-:Y:S02]  /*1a80*/  ISETP.NE.AND P1, PT, RZ, UR7, PT ;  /* 0x00000007ff007c0c */ /* 0x000fe4000bf25270 */
        /* <DEDUP_REMOVED lines=10> */
[----:B------:R-:W-:Y:S01]  /*1b30*/  CS2R R144, SRZ ;  /* 0x0000000000907805 */ /* 0x000fe2000001ff00 */
[----:B------:R-:W-:Y:S01]  /*1b40*/  QGMMA.64x64x32.F32.E4M3.E4M3 R56, gdesc[UR12], R56 ;  /* 0x00e000000c3879f3 */ /* 0x000fe20008700838 */
[----:B------:R-:W-:Y:S01]  /*1b50*/  UMOV UR12, UR8 ;  /* 0x00000008000c7c82 */ /* 0x000fe20008000000 */
[----:B------:R-:W-:Y:S02]  /*1b60*/  UMOV UR13, 0x80000020 ;  /* 0x80000020000d7882 */ /* 0x000fe40000000000 */
[----:B------:R-:W-:Y:S01]  /*1b70*/  QGMMA.64x64x32.F32.E4M3.E4M3 R24, gdesc[UR12], R24, gsb0 ;  /* 0x00e000000c1879f3 */ /* 0x000fe20008000818 */
[----:B------:R-:W-:Y:S05]  /*1b80*/  @!P1 BRA `(.L_x_22) ;  /* 0x0000000400089947 */ /* 0x000fea0003800000 */
[----:B------:R-:W-:Y:S02]  /*1b90*/  WARPGROUP.DEPBAR.LE gsb0, 0x0 ;  /* 0x00008000000079c5 */ /* 0x000fe40000010000 */
[----:B------:R-:W-:-:S01]  /*1ba0*/  FADD R145, RZ, R56 ;  /* 0x00000038ff917221 */ /* 0x000fc20000000000 */
[----:B------:R-:W-:Y:S01]  /*1bb0*/  FADD R144, RZ, R57 ;  /* 0x00000039ff907221 */ /* 0x000fe20000000000 */
        /* <DEDUP_REMOVED lines=62> */
[----:B------:R-:W-:-:S06]  /*1fa0*/  UMOV UR6, URZ ;  /* 0x0000003f00067c82 */ /* 0x000fcc0008000000 */
.L_x_22:
[----:B------:R-:W-:-:S04]  /*1fb0*/  UIADD3 UR18, UR5, 0x1, URZ ;  /* 0x0000000105127890 */ /* 0x000fc8000fffe03f */
[----:B------:R-:W-:-:S04]  /*1fc0*/  UISETP.NE.AND UP0, UPT, UR18, 0x5, UPT ;  /* 0x000000051200788c */ /* 0x000fc8000bf05270 */
[----:B------:R-:W-:Y:S02]  /*1fd0*/  USEL UR8, URZ, 0x1, UP0 ;  /* 0x000000013f087887 */ /* 0x000fe40008000000 */
[----:B------:R-:W-:Y:S02]  /*1fe0*/  USEL UR18, UR18, URZ, UP0 ;  /* 0x0000003f12127287 */ /* 0x000fe40008000000 */
[----:B------:R-:W-:-:S06]  /*1ff0*/  ULOP3.LUT UR8, UR4, UR8, URZ, 0x3c, !UPT ;  /* 0x0000000804087292 */ /* 0x000fcc000f8e3c3f */
[----:B------:R-:W-:Y:S01]  /*2000*/  IMAD.U32 R15, RZ, RZ, UR8 ;  /* 0x00000008ff0f7e24 */ /* 0x000fe2000f8e00ff */
[----:B------:R-:W-:-:S06]  /*2010*/  UMOV UR8, 0x1 ;  /* 0x0000000100087882 */ /* 0x000fcc0000000000 */
.L_x_17:
[----:B------:R-:W-:-:S04]  /*2020*/  UISETP.LT.AND UP0, UPT, UR9, 0x1, UPT ;  /* 0x000000010900788c */ /* 0x000fc8000bf01270 */
[----:B------:R-:W-:-:S04]  /*2030*/  USEL UR12, UR9, 0x1, UP0 ;  /* 0x00000001090c7887 */ /* 0x000fc80008000000 */
[----:B------:R-:W-:-:S04]  /*2040*/  UIADD3 UR12, UR9, -UR12, URZ ;  /* 0x8000000c090c7290 */ /* 0x000fc8000fffe03f */
[----:B------:R-:W-:-:S06]  /*2050*/  UISETP.GE.AND UP0, UPT, UR12, 0x1, UPT ;  /* 0x000000010c00788c */ /* 0x000fcc000bf06270 */
[----:B------:R-:W-:-:S13]  /*2060*/  PLOP3.LUT P1, PT, PT, PT, UP0, 0x80, 0x0 ;  /* 0x000000000000781c */ /* 0x000fda0003f2f008 */
[----:B------:R-:W-:Y:S05]  /*2070*/  @!P1 BRA `(.L_x_23) ;  /* 0x00000008002c9947 */ /* 0x000fea0003800000 */
[----:B01----:R-:W-:Y:S01]  /*2080*/  IMAD.U32 R11, RZ, RZ, UR12 ;  /* 0x0000000cff0b7e24 */ /* 0x003fe2000f8e00ff */
[----:B------:R-:W-:Y:S01]  /*2090*/  ULDC UR20, c[0x0][0x50c] ;  /* 0x0001430000147ab9 */ /* 0x000fe20000000800 */
[----:B------:R-:W-:-:S07]  /*20a0*/  IMAD.U32 R12, RZ, RZ, UR5 ;  /* 0x00000005ff0c7e24 */ /* 0x000fce000f8e00ff */
.L_x_31:
[----:B------:R-:W-:-:S13]  /*20b0*/  ISETP.NE.AND P2, PT, R146, 0x3, PT ;  /* 0x000000039200780c */ /* 0x000fda0003f45270 */
[----:B0-----:R-:W-:Y:S05]  /*20c0*/  @!P2 BRA `(.L_x_24) ;  /* 0x000000000004a947 */ /* 0x001fea0003800000 */
[----:B------:R-:W-:Y:S01]  /*20d0*/  BPT.TRAP 0x1 ;  /* 0x000000040000795c */ /* 0x000fe20000300000 */
.L_x_24:
[----:B------:R-:W0:Y:S01]  /*20e0*/  S2UR UR12, SR_CgaCtaId ;  /* 0x00000000000c79c3 */ /* 0x000e220000008800 */
[----:B------:R-:W-:Y:S01]  /*20f0*/  UMOV UR10, 0x400 ;  /* 0x00000400000a7882 */ /* 0x000fe20000000000 */
[----:B------:R-:W-:Y:S01]  /*2100*/  SHF.L.U32 R13, R15, 0x1f, RZ ;  /* 0x0000001f0f0d7819 */ /* 0x000fe200000006ff */
[----:B0-----:R-:W-:-:S04]  /*2110*/  ULEA UR10, UR12, UR10, 0x18 ;  /* 0x0000000a0c0a7291 */ /* 0x001fc8000f8ec03f */
[----:B------:R-:W-:-:S09]  /*2120*/  ULEA UR12, UR18, UR10, 0x3 ;  /* 0x0000000a120c7291 */ /* 0x000fd2000f8e183f */
[----:B------:R0:W1:Y:S01]  /*2130*/  SYNCS.PHASECHK.TRANS64.TRYWAIT P1, [UR12], R13 ;  /* 0x0000000dff0075a7 */ /* 0x000062000802014c */
[----:B------:R-:W-:Y:S05]  /*2140*/  @!P2 BRA `(.L_x_25) ;  /* 0x000000000004a947 */ /* 0x000fea0003800000 */
[----:B------:R-:W-:Y:S01]  /*2150*/  BPT.TRAP 0x1 ;  /* 0x000000040000795c */ /* 0x000fe20000300000 */
.L_x_25:
[----:B-1----:R-:W-:Y:S05]  /*2160*/  @P1 BRA `(.L_x_26) ;  /* 0x0000000000081947 */ /* 0x002fea0003800000 */
[----:B------:R-:W1:Y:S02]  /*2170*/  SYNCS.PHASECHK.TRANS64.TRYWAIT P1, [UR12], R13 ;  /* 0x0000000dff0075a7 */ /* 0x000e64000802014c */
[----:B-1----:R-:W-:Y:S05]  /*2180*/  @!P1 BRA `(.L_x_27) ;  /* 0x0000007400509947 */ /* 0x002fea0003800000 */
.L_x_26:
[----:B------:R-:W-:Y:S01]  /*2190*/  UIADD3 UR12, UR10, 0x14100, URZ ;  /* 0x000141000a0c7890 */ /* 0x000fe2000fffe03f */
[----:B------:R-:W-:Y:S01]  /*21a0*/  WARPGROUP.ARRIVE ;  /* 0x00000000000079c5 */ /* 0x000fe20000000000 */
[----:B------:R-:W-:Y:S02]  /*21b0*/  UISETP.NE.AND UP0, UPT, UR7, URZ, UPT ;  /* 0x0000003f0700728c */ /* 0x000fe4000bf05270 */
[----:B------:R-:W-:Y:S02]  /*21c0*/  USHF.R.U32.HI UR12, URZ, 0x4, UR12 ;  /* 0x000000043f0c7899 */ /* 0x000fe4000801160c */
[----:B------:R-:W-:Y:S02]  /*21d0*/  USEL UR8, UR8, URZ, !UP0 ;  /* 0x0000003f08087287 */ /* 0x000fe4000c000000 */
[----:B------:R-:W-:Y:S02]  /*21e0*/  ULOP3.LUT UR12, UR12, 0x3fff, URZ, 0xc0, !UPT ;  /* 0x00003fff0c0c7892 */ /* 0x000fe4000f8ec03f */
[----:B------:R-:W-:-:S02]  /*21f0*/  ULOP3.LUT UR7, UR11, 0x10000, URZ, 0xfc, !UPT ;  /* 0x000100000b077892 */ /* 0x000fc4000f8efc3f */
[----:B------:R-:W-:Y:S02]  /*2200*/  ULOP3.LUT UR12, UR12, 0x10000, URZ, 0xfc, !UPT ;  /* 0x000100000c0c7892 */ /* 0x000fe4000f8efc3f */
[----:B------:R-:W-:Y:S02]  /*2210*/  UISETP.NE.U32.AND UP0, UPT, UR8, URZ, UPT ;  /* 0x0000003f0800728c */ /* 0x000fe4000bf05070 */
[----:B------:R-:W-:Y:S02]  /*2220*/  ULEA UR8, UR18, UR7, 0xa ;  /* 0x0000000712087291 */ /* 0x000fe4000f8e503f */
[----:B------:R-:W-:Y:S02]  /*2230*/  ULEA UR7, UR18, UR12, 0x8 ;  /* 0x0000000c12077291 */ /* 0x000fe4000f8e403f */
[----:B------:R-:W-:Y:S01]  /*2240*/  UIADD3 UR19, UR8, 0x200, URZ ;  /* 0x0000020008137890 */ /* 0x000fe2000fffe03f */
[----:B------:R-:W-:Y:S02]  /*2250*/  UMOV UR13, 0x80000020 ;  /* 0x80000020000d7882 */ /* 0x000fe40000000000 */
[----:B------:R-:W-:Y:S01]  /*2260*/  UMOV UR12, UR8 ;  /* 0x00000008000c7c82 */ /* 0x000fe20008000000 */
[----:B------:R-:W-:Y:S01]  /*2270*/  UMOV UR15, 0x80000020 ;  /* 0x80000020000f7882 */ /* 0x000fe20000000000 */
[----:B------:R-:W-:Y:S01]  /*2280*/  UMOV UR14, UR7 ;  /* 0x00000007000e7c82 */ /* 0x000fe20008000000 */
[----:B------:R-:W-:Y:S01]  /*2290*/  UIADD3 UR6, UR6, 0x2, URZ ;  /* 0x0000000206067890 */ /* 0x000fe2000fffe03f */
[----:B------:R-:W-:Y:S01]  /*22a0*/  QGMMA.64x64x32.F32.E4M3.E4M3 R56, gdesc[UR12], R56, UP0 ;  /* 0x00e000000c3879f3 */ /* 0x000fe2000bf00838 */
[----:B------:R-:W-:Y:S01]  /*22b0*/  UMOV UR12, UR19 ;  /* 0x00000013000c7c82 */ /* 0x000fe20008000000 */
[----:B------:R-:W-:-:S02]  /*22c0*/  UMOV UR13, 0x80000020 ;  /* 0x80000020000d7882 */ /* 0x000fc40000000000 */
[----:B------:R-:W-:Y:S01]  /*22d0*/  QGMMA.64x64x32.F32.E4M3.E4M3 R24, gdesc[UR12], R24, UP0 ;  /* 0x00e000000c1879f3 */ /* 0x000fe2000bf00818 */
[----:B------:R-:W-:Y:S02]  /*22e0*/  UIADD3 UR12, UR8, 0x2, URZ ;  /* 0x00000002080c7890 */ /* 0x000fe4000fffe03f */
[----:B------:R-:W-:Y:S02]  /*22f0*/  UIADD3 UR14, UR7, 0x2, URZ ;  /* 0x00000002070e7890 */ /* 0x000fe4000fffe03f */
[----:B------:R-:W-:Y:S01]  /*2300*/  UIADD3 UR8, UR8, 0x202, URZ ;  /* 0x0000020208087890 */ /* 0x000fe2000fffe03f */
[----:B------:R-:W-:Y:S01]  /*2310*/  UMOV UR13, 0x80000020 ;  /* 0x80000020000d7882 */ /* 0x000fe20000000000 */
[----:B------:R-:W-:Y:S01]  /*2320*/  UMOV UR15, 0x80000020 ;  /* 0x80000020000f7882 */ /* 0x000fe20000000000 */
[----:B------:R-:W-:-:S04]  /*2330*/  UISETP.NE.AND UP0, UPT, UR6, UR20, UPT ;  /* 0x000000140600728c */ /* 0x000fc8000bf05270 */
[----:B------:R-:W-:-:S06]  /*2340*/  USEL UR7, URZ, 0x1, UP0 ;  /* 0x000000013f077887 */ /* 0x000fcc0008000000 */
[----:B------:R-:W-:Y:S01]  /*2350*/  ISETP.NE.AND P1, PT, RZ, UR7, PT ;  /* 0x00000007ff007c0c */ /* 0x000fe2000bf25270 */
[----:B------:R-:W-:Y:S01]  /*2360*/  QGMMA.64x64x32.F32.E4M3.E4M3 R56, gdesc[UR12], R56 ;  /* 0x00e000000c3879f3 */ /* 0x000fe20008700838 */
[----:B------:R-:W-:Y:S01]  /*2370*/  UMOV UR12, UR8 ;  /* 0x00000008000c7c82 */ /* 0x000fe20008000000 */
[----:B------:R-:W-:Y:S02]  /*2380*/  UMOV UR13, 0x80000020 ;  /* 0x80000020000d7882 */ /* 0x000fe40000000000 */
[----:B------:R-:W-:Y:S03]  /*2390*/  QGMMA.64x64x32.F32.E4M3.E4M3 R24, gdesc[UR12], R24, gsb0 ;  /* 0x00e000000c1879f3 */ /* 0x000fe60008000818 */
[----:B------:R-:W-:-:S05]  /*23a0*/  WARPGROUP.DEPBAR.LE gsb0, 0x1 ;  /* 0x00008000000079c5 */ /* 0x000fca0000010100 */
[----:B------:R-:W-:Y:S05]  /*23b0*/  @!P1 BRA `(.L_x_28) ;  /* 0x0000000400089947 */ /* 0x000fea0003800000 */
[----:B------:R-:W-:Y:S02]  /*23c0*/  WARPGROUP.DEPBAR.LE gsb0, 0x0 ;  /* 0x00008000000079c5 */ /* 0x000fe40000010000 */
[----:B------:R-:W-:-:S01]  /*23d0*/  FADD R145, R56, R145 ;  /* 0x0000009138917221 */ /* 0x000fc20000000000 */
[----:B------:R-:W-:Y:S01]  /*23e0*/  FADD R144, R57, R144 ;  /* 0x0000009039907221 */ /* 0x000fe20000000000 */
        /* <DEDUP_REMOVED lines=62> */
[----:B------:R-:W-:-:S06]  /*27d0*/  UMOV UR6, URZ ;  /* 0x0000003f00067c82 */ /* 0x000fcc0008000000 */
.L_x_28:
[----:B------:R-:W-:Y:S05]  /*27e0*/  @!P2 BRA `(.L_x_29) ;  /* 0x000000000004a947 */ /* 0x000fea0003800000 */
[----:B------:R-:W-:Y:S01]  /*27f0*/  BPT.TRAP 0x1 ;  /* 0x000000040000795c */ /* 0x000fe20000300000 */
.L_x_29:
[----:B01----:R-:W-:Y:S02]  /*2800*/  @P0 LEA R13, R12, UR10, 0x3 ;  /* 0x0000000a0c0d0c11 */ /* 0x003fe4000f8e18ff */
[----:B------:R-:W-:-:S03]  /*2810*/  ISETP.GT.U32.AND P1, PT, R4, 0x1, PT ;  /* 0x000000010400780c */ /* 0x000fc60003f24070 */
[----:B------:R-:W-:-:S05]  /*2820*/  @P0 VIADD R14, R13, 0x28 ;  /* 0x000000280d0e0836 */ /* 0x000fca0000000000 */
[----:B------:R-:W-:-:S04]  /*2830*/  @P0 PRMT R14, R5, 0x654, R14 ;  /* 0x00000654050e0816 */ /* 0x000fc8000000000e */
[----:B------:R0:W-:Y:S01]  /*2840*/  @P0 SYNCS.ARRIVE.TRANS64.RED.A1T0 RZ, [R14+URZ], RZ ;  /* 0x000000ff0eff09a7 */ /* 0x0001e2000810043f */
[----:B------:R-:W-:Y:S05]  /*2850*/  @P1 BRA `(.L_x_30) ;  /* 0x0000000000041947 */ /* 0x000fea0003800000 */
[----:B------:R-:W-:Y:S01]  /*2860*/  BPT.TRAP 0x1 ;  /* 0x000000040000795c */ /* 0x000fe20000300000 */
.L_x_30:
[----:B------:R-:W-:Y:S01]  /*2870*/  UIADD3 UR18, UR18, 0x1, URZ ;  /* 0x0000000112127890 */ /* 0x000fe2000fffe03f */
[C---:B------:R-:W-:Y:S01]  /*2880*/  ISETP.GT.AND P2, PT, R11.reuse, 0x1, PT ;  /* 0x000000010b00780c */ /* 0x040fe20003f44270 */
[----:B------:R-:W-:Y:S02]  /*2890*/  VIADD R12, R12, 0x1 ;  /* 0x000000010c0c7836 */ /* 0x000fe40000000000 */
[----:B------:R-:W-:Y:S01]  /*28a0*/  UISETP.NE.AND UP0, UPT, UR18, 0x5, UPT ;  /* 0x000000051200788c */ /* 0x000fe2000bf05270 */
[----:B------:R-:W-:Y:S02]  /*28b0*/  VIADD R11, R11, 0xffffffff ;  /* 0xffffffff0b0b7836 */ /* 0x000fe40000000000 */
[C---:B------:R-:W-:Y:S01]  /*28c0*/  ISETP.NE.AND P1, PT, R12.reuse, 0x5, PT ;  /* 0x000000050c00780c */ /* 0x040fe20003f25270 */
[----:B------:R-:W-:Y:S02]  /*28d0*/  USEL UR8, URZ, 0x1, UP0 ;  /* 0x000000013f087887 */ /* 0x000fe40008000000 */
[----:B------:R-:W-:Y:S01]  /*28e0*/  USEL UR18, UR18, URZ, UP0 ;  /* 0x0000003f12127287 */ /* 0x000fe20008000000 */
[----:B------:R-:W-:-:S03]  /*28f0*/  SEL R12, R12, RZ, P1 ;  /* 0x000000ff0c0c7207 */ /* 0x000fc60000800000 */
[----:B------:R-:W-:Y:S01]  /*2900*/  LOP3.LUT R15, R15, UR8, RZ, 0x3c, !PT ;  /* 0x000000080f0f7c12 */ /* 0x000fe2000f8e3cff */
[----:B------:R-:W-:Y:S01]  /*2910*/  UMOV UR8, 0x1 ;  /* 0x0000000100087882 */ /* 0x000fe20000000000 */
[----:B------:R-:W-:Y:S06]  /*2920*/  @P2 BRA `(.L_x_31) ;  /* 0xfffffff400e02947 */ /* 0x000fec000383ffff */
.L_x_23:
[----:B------:R-:W-:Y:S01]  /*2930*/  UISETP.NE.AND UP0, UPT, UR6, URZ, UPT ;  /* 0x0000003f0600728c */ /* 0x000fe2000bf05270 */
[----:B01----:R-:W0:Y:S03]  /*2940*/  LDC R11, c[0x0][0x28c] ;  /* 0x0000a300ff0b7b82 */ /* 0x003e260000000800 */
[----:B------:R-:W-:-:S06]  /*2950*/  USEL UR6, URZ, 0x1, !UP0 ;  /* 0x000000013f067887 */ /* 0x000fcc000c000000 */
[----:B------:R-:W-:Y:S02]  /*2960*/  ISETP.NE.AND P1, PT, RZ, UR6, PT ;  /* 0x00000006ff007c0c */ /* 0x000fe4000bf25270 */
[----:B0-----:R-:W-:-:S11]  /*2970*/  ISETP.GE.AND P2, PT, R11, 0x1, PT ;  /* 0x000000010b00780c */ /* 0x001fd60003f46270 */
[----:B------:R-:W-:Y:S05]  /*2980*/  @!P1 BRA `(.L_x_32) ;  /* 0x0000000400049947 */ /* 0x000fea0003800000 */
[----:B------:R-:W-:Y:S02]  /*2990*/  WARPGROUP.DEPBAR.LE gsb0, 0x0 ;  /* 0x00008000000079c5 */ /* 0x000fe40000010000 */
[----:B------:R-:W-:Y:S01]  /*29a0*/  FADD R145, R56, R145 ;  /* 0x0000009138917221 */ /* 0x000fe20000000000 */
        /* <DEDUP_REMOVED lines=62> */
[----:B------:R-:W-:-:S07]  /*2d90*/  FADD R20, R20, R55 ;  /* 0x0000003714147221 */ /* 0x000fce0000000000 */
.L_x_32:
[----:B------:R-:W-:Y:S02]  /*2da0*/  WARPGROUP.DEPBAR.LE gsb0, 0x0 ;  /* 0x00008000000079c5 */ /* 0x000fe40000010000 */
[----:B------:R-:W-:Y:S05]  /*2db0*/  @!P2 BRA `(.L_x_33) ;  /* 0x000000000050a947 */ /* 0x000fea0003800000 */
[----:B------:R-:W-:-:S13]  /*2dc0*/  ISETP.NE.AND P1, PT, R146, 0x3, PT ;  /* 0x000000039200780c */ /* 0x000fda0003f25270 */
[----:B------:R-:W-:Y:S05]  /*2dd0*/  @!P1 BRA `(.L_x_34) ;  /* 0x0000000000049947 */ /* 0x000fea0003800000 */
[----:B------:R-:W-:Y:S01]  /*2de0*/  BPT.TRAP 0x1 ;  /* 0x000000040000795c */ /* 0x000fe20000300000 */
.L_x_34:
[----:B------:R-:W-:Y:S01]  /*2df0*/  BSSY B0, `(.L_x_35) ;  /* 0x000000e000007945 */ /* 0x000fe20003800000 */
[----:B------:R-:W-:-:S03]  /*2e00*/  ISETP.GT.U32.AND P1, PT, R4, 0x1, PT ;  /* 0x000000010400780c */ /* 0x000fc60003f24070 */
[----:B------:R-:W-:Y:S10]  /*2e10*/  @!P0 BRA `(.L_x_36) ;  /* 0x00000000002c8947 */ /* 0x000ff40003800000 */
[----:B------:R-:W-:-:S04]  /*2e20*/  UISETP.LT.AND UP0, UPT, UR9, 0x1, UPT ;  /* 0x000000010900788c */ /* 0x000fc8000bf01270 */
[----:B------:R-:W-:-:S04]  /*2e30*/  USEL UR8, UR9, 0x1, UP0 ;  /* 0x0000000109087887 */ /* 0x000fc80008000000 */
[----:B------:R-:W-:-:S04]  /*2e40*/  UIADD3 UR8, UR5, UR9, -UR8 ;  /* 0x0000000905087290 */ /* 0x000fc8000fffe808 */
[----:B------:R-:W-:-:S04]  /*2e50*/  UIMAD.WIDE.U32 UR6, UR8, -0x33333333, URZ ;  /* 0xcccccccd080678a5 */ /* 0x000fc8000f8e003f */
[----:B------:R-:W-:-:S04]  /*2e60*/  USHF.R.U32.HI UR6, URZ, 0x2, UR7 ;  /* 0x000000023f067899 */ /* 0x000fc80008011607 */
[----:B------:R-:W-:-:S04]  /*2e70*/  UIMAD UR8, UR6, -0x5, UR8 ;  /* 0xfffffffb060878a4 */ /* 0x000fc8000f8e0208 */
[----:B------:R-:W-:-:S04]  /*2e80*/  ULEA UR8, UR8, UR10, 0x3 ;  /* 0x0000000a08087291 */ /* 0x000fc8000f8e183f */
[----:B------:R-:W-:-:S06]  /*2e90*/  UIADD3 UR8, UR8, 0x28, URZ ;  /* 0x0000002808087890 */ /* 0x000fcc000fffe03f */
[----:B------:R-:W-:-:S05]  /*2ea0*/  IMAD.U32 R12, RZ, RZ, UR8 ;  /* 0x00000008ff0c7e24 */ /* 0x000fca000f8e00ff */
[----:B------:R-:W-:-:S04]  /*2eb0*/  PRMT R11, R5, 0x654, R12 ;  /* 0x00000654050b7816 */ /* 0x000fc8000000000c */
[----:B------:R0:W-:Y:S03]  /*2ec0*/  SYNCS.ARRIVE.TRANS64.RED.A1T0 RZ, [R11+URZ], RZ ;  /* 0x000000ff0bff79a7 */ /* 0x0001e6000810043f */
.L_x_36:
[----:B------:R-:W-:Y:S05]  /*2ed0*/  BSYNC B0 ;  /* 0x0000000000007941 */ /* 0x000fea0003800000 */
.L_x_35:
[----:B------:R-:W-:Y:S05]  /*2ee0*/  @P1 BRA `(.L_x_33) ;  /* 0x0000000000041947 */ /* 0x000fea0003800000 */
[----:B------:R-:W-:Y:S01]  /*2ef0*/  BPT.TRAP 0x1 ;  /* 0x000000040000795c */ /* 0x000fe20000300000 */
.L_x_33:
[----:B------:R-:W1:Y:S01]  /*2f00*/  LDC R15, c[0x0][0x288] ;  /* 0x0000a200ff0f7b82 */ /* 0x000e620000000800 */
[--C-:B0-----:R-:W-:Y:S01]  /*2f10*/  SHF.R.U32.HI R11, RZ, 0x2, R0.reuse ;  /* 0x00000002ff0b7819 */ /* 0x101fe20000011600 */
[----:B------:R-:W-:Y:S01]  /*2f20*/  IMAD.SHL.U32 R31, R10, 0x40, RZ ;  /* 0x000000400a1f7824 */ /* 0x000fe200078e00ff */
[----:B------:R-:W-:Y:S01]  /*2f30*/  SHF.R.U32.HI R14, RZ, 0x7, R0 ;  /* 0x00000007ff0e7819 */ /* 0x000fe20000011600 */
[----:B------:R-:W-:Y:S01]  /*2f40*/  UIADD3 UR5, UR9, UR5, URZ ;  /* 0x0000000509057290 */ /* 0x000fe2000fffe03f */
[----:B------:R-:W-:Y:S01]  /*2f50*/  LOP3.LUT R12, R11, 0x7, RZ, 0xc0, !PT ;  /* 0x000000070b0c7812 */ /* 0x000fe200078ec0ff */
[----:B------:R-:W-:Y:S01]  /*2f60*/  IMAD.SHL.U32 R26, R0, 0x2, RZ ;  /* 0x00000002001a7824 */ /* 0x000fe200078e00ff */
[----:B------:R-:W-:Y:S01]  /*2f70*/  LOP3.LUT R11, R14, 0x1, RZ, 0xc0, !PT ;  /* 0x000000010e0b7812 */ /* 0x000fe200078ec0ff */
[----:B------:R-:W-:Y:S01]  /*2f80*/  UISETP.GT.U32.AND UP0, UPT, UR5, 0x4, UPT ;  /* 0x000000040500788c */ /* 0x000fe2000bf04070 */
[C---:B------:R-:W-:Y:S01]  /*2f90*/  LOP3.LUT R14, R0.reuse, 0x3, RZ, 0xc0, !PT ;  /* 0x00000003000e7812 */ /* 0x040fe200078ec0ff */
[----:B------:R-:W-:Y:S01]  /*2fa0*/  ULDC UR12, c[0x0][0x284] ;  /* 0x0000a100000c7ab9 */ /* 0x000fe20000000800 */
[----:B------:R-:W-:Y:S01]  /*2fb0*/  LOP3.LUT R13, R0, 0x60, RZ, 0xc0, !PT ;  /* 0x00000060000d7812 */ /* 0x000fe200078ec0ff */
[----:B------:R-:W-:Y:S01]  /*2fc0*/  UISETP.LT.U32.AND UP0, UPT, UR9, 0x5, UP0 ;  /* 0x000000050900788c */ /* 0x000fe20008701070 */
[----:B------:R-:W-:Y:S01]  /*2fd0*/  SHF.R.S32.HI R34, RZ, 0x1f, R6 ;  /* 0x0000001fff227819 */ /* 0x000fe20000011406 */
[----:B------:R-:W-:Y:S01]  /*2fe0*/  UISETP.GE.U32.AND UP1, UPT, UR9, 0x5, UPT ;  /* 0x000000050900788c */ /* 0x000fe2000bf26070 */
[----:B------:R-:W-:Y:S01]  /*2ff0*/  SHF.R.U32.HI R13, RZ, 0x1, R13 ;  /* 0x00000001ff0d7819 */ /* 0x000fe2000001160d */
[----:B------:R-:W-:Y:S01]  /*3000*/  ULDC.64 UR10, c[0x0][0x5d0] ;  /* 0x00017400000a7ab9 */ /* 0x000fe20000000a00 */
[----:B------:R-:W-:Y:S01]  /*3010*/  LOP3.LUT R26, R31, 0x6, R26, 0xf8, !PT ;  /* 0x000000061f1a7812 */ /* 0x000fe200078ef81a */
[----:B------:R-:W-:Y:S01]  /*3020*/  UIMAD.WIDE.U32 UR6, UR5, -0x33333333, URZ ;  /* 0xcccccccd050678a5 */ /* 0x000fe2000f8e003f */
[----:B------:R-:W-:Y:S01]  /*3030*/  IADD3 R16, RZ, -R13, -R12 ;  /* 0x8000000dff107210 */ /* 0x000fe20007ffe80c */
[----:B------:R-:W-:Y:S01]  /*3040*/  USEL UR8, URZ, 0x1, !UP0 ;  /* 0x000000013f087887 */ /* 0x000fe2000c000000 */
[----:B------:R-:W-:Y:S01]  /*3050*/  IMAD.SHL.U32 R33, R11, 0x40, RZ ;  /* 0x000000400b217824 */ /* 0x000fe200078e00ff */
[----:B------:R-:W-:Y:S01]  /*3060*/  SHF.R.S32.HI R27, RZ, 0x1f, R26 ;  /* 0x0000001fff1b7819 */ /* 0x000fe2000001141a */
[----:B------:R-:W-:Y:S01]  /*3070*/  USHF.R.U32.HI UR6, URZ, 0x2, UR7 ;  /* 0x000000023f067899 */ /* 0x000fe20008011607 */
[----:B-1----:R-:W-:Y:S01]  /*3080*/  IMAD R14, R14, -0x2, R15 ;  /* 0xfffffffe0e0e7824 */ /* 0x002fe200078e020f */
[----:B------:R-:W-:Y:S01]  /*3090*/  ISETP.GE.AND P1, PT, R31, R15, PT ;  /* 0x0000000f1f00720c */ /* 0x000fe20003f26270 */
[----:B------:R-:W-:Y:S01]  /*30a0*/  IMAD.SHL.U32 R15, R7, 0x100, RZ ;  /* 0x00000100070f7824 */ /* 0x000fe200078e00ff */
[----:B------:R-:W-:Y:S01]  /*30b0*/  ULOP3.LUT UR4, UR4, UR8, URZ, 0x3c, !UPT ;  /* 0x0000000804047292 */ /* 0x000fe2000f8e3c3f */
[----:B------:R-:W-:Y:S01]  /*30c0*/  IMAD R16, R11, -0x40, R16 ;  /* 0xffffffc00b107824 */ /* 0x000fe200078e0210 */
[----:B------:R-:W-:Y:S01]  /*30d0*/  LOP3.LUT R33, R33, 0x40, R12, 0xe2, !PT ;  /* 0x0000004021217812 */ /* 0x000fe200078ee20c */
[----:B------:R-:W-:Y:S01]  /*30e0*/  IMAD R11, R34, UR10, RZ ;  /* 0x0000000a220b7c24 */ /* 0x000fe2000f8e02ff */
[----:B------:R-:W-:Y:S01]  /*30f0*/  ISETP.GE.OR P1, PT, R15, UR12, P1 ;  /* 0x0000000c0f007c0c */ /* 0x000fe20008f26670 */
[----:B------:R-:W-:Y:S01]  /*3100*/  IMAD.WIDE R24, R7, 0x100, RZ ;  /* 0x0000010007187825 */ /* 0x000fe200078e02ff */
[----:B------:R-:W-:Y:S01]  /*3110*/  UIMAD UR5, UR6, -0x5, UR5 ;  /* 0xfffffffb060578a4 */ /* 0x000fe2000f8e0205 */
[----:B------:R-:W-:Y:S01]  /*3120*/  IADD3 R32, -R15, UR12, R16 ;  /* 0x0000000c0f207c10 */ /* 0x000fe2000fffe110 */
[----:B------:R-:W-:Y:S01]  /*3130*/  @UP1 ULOP3.LUT UR4, UR4, 0x1, UR6, 0x78, !UPT ;  /* 0x0000000104041892 */ /* 0x000fe2000f8e7806 */
[----:B------:R-:W-:Y:S01]  /*3140*/  IMAD R7, R6, UR11, R11 ;  /* 0x0000000b06077c24 */ /* 0x000fe2000f8e020b */
[----:B------:R-:W-:Y:S01]  /*3150*/  LOP3.LUT R33, R24, R33, R13, 0xfe, !PT ;  /* 0x0000002118217212 */ /* 0x000fe200078efe0d */
[----:B------:R-:W-:-:S04]  /*3160*/  IMAD.WIDE.U32 R10, R6, UR10, R26 ;  /* 0x0000000a060a7c25 */ /* 0x000fc8000f8e001a */
[----:B------:R-:W-:Y:S02]  /*3170*/  IMAD.IADD R11, R11, 0x1, R7 ;  /* 0x000000010b0b7824 */ /* 0x000fe400078e0207 */
[----:B------:R-:W-:Y:S02]  /*3180*/  IMAD.IADD R31, R14, 0x1, -R31 ;  /* 0x000000010e1f7824 */ /* 0x000fe400078e0a1f */
[----:B------:R-:W-:Y:S01]  /*3190*/  IMAD.MOV.U32 R30, RZ, RZ, -0x1 ;  /* 0xffffffffff1e7424 */ /* 0x000fe200078e00ff */
[----:B------:R-:W-:Y:S06]  /*31a0*/  @P1 BRA `(.L_x_37) ;  /* 0x0000004800081947 */ /* 0x000fec0003800000 */
[----:B------:R-:W0:Y:S01]  /*31b0*/  LDC.64 R28, c[0x0][0x5c8] ;  /* 0x00017200ff1c7b82 */ /* 0x000e220000000a00 */
[----:B------:R-:W-:Y:S01]  /*31c0*/  ULDC.64 UR6, c[0x0][0x5c0] ;  /* 0x0001700000067ab9 */ /* 0x000fe20000000a00 */
[----:B------:R-:W-:Y:S01]  /*31d0*/  BSSY B0, `(.L_x_37) ;  /* 0x000047f000007945 */ /* 0x000fe20003800000 */
[-C--:B0-----:R-:W-:Y:S02]  /*31e0*/  IMAD R12, R25, R28.reuse, RZ ;  /* 0x0000001c190c7224 */ /* 0x081fe400078e02ff */
[----:B------:R-:W-:-:S04]  /*31f0*/  IMAD.WIDE.U32 R10, R33, R28, R10 ;  /* 0x0000001c210a7225 */ /* 0x000fc800078e000a */
[----:B------:R-:W-:Y:S01]  /*3200*/  IMAD R13, R33, R29, R12 ;  /* 0x0000001d210d7224 */ /* 0x000fe200078e020c */
[C---:B------:R-:W-:Y:S01]  /*3210*/  LEA R14, P2, R28.reuse, R10, 0x3 ;  /* 0x0000000a1c0e7211 */ /* 0x040fe200078418ff */
[----:B------:R-:W-:Y:S01]  /*3220*/  IMAD.SHL.U32 R7, R28, 0x80, RZ ;  /* 0x000000801c077824 */ /* 0x000fe200078e00ff */
[----:B------:R-:W-:Y:S01]  /*3230*/  IADD3 R16, P1, R10, UR6, RZ ;  /* 0x000000060a107c10 */ /* 0x000fe2000ff3e0ff */
[----:B------:R-:W-:Y:S01]  /*3240*/  IMAD.IADD R36, R11, 0x1, R13 ;  /* 0x000000010b247824 */ /* 0x000fe200078e020d */
[----:B------:R-:W-:Y:S02]  /*3250*/  SHF.L.U64.HI R11, R28, 0x7, R29 ;  /* 0x000000071c0b7819 */ /* 0x000fe4000001021d */
[----:B------:R-:W-:Y:S02]  /*3260*/  IADD3 R12, P5, P6, R10, UR6, R7 ;  /* 0x000000060a0c7c10 */ /* 0x000fe4000febe007 */
[----:B------:R-:W-:Y:S02]  /*3270*/  LEA.HI.X R28, R28, R36, R29, 0x3, P2 ;  /* 0x000000241c1c7211 */ /* 0x000fe400010f1c1d */
[----:B------:R-:W-:-:S02]  /*3280*/  IADD3.X R13, R36, UR7, R11, P5, P6 ;  /* 0x00000007240d7c10 */ /* 0x000fc4000afec40b */
[----:B---3-5:R-:W-:Y:S02]  /*3290*/  FSETP.NEU.AND P5, PT, R9, RZ, PT ;  /* 0x000000ff0900720b */ /* 0x028fe40003fad000 */
[----:B------:R-:W-:Y:S02]  /*32a0*/  IADD3.X R17, R36, UR7, RZ, P1, !PT ;  /* 0x0000000724117c10 */ /* 0x000fe40008ffe4ff */
[C---:B------:R-:W-:Y:S02]  /*32b0*/  IADD3 R10, P1, P2, R14.reuse, UR6, R7 ;  /* 0x000000060e0a7c10 */ /* 0x040fe4000fa3e007 */
[----:B------:R-:W-:Y:S02]  /*32c0*/  IADD3 R14, P3, R14, UR6, RZ ;  /* 0x000000060e0e7c10 */ /* 0x000fe4000ff7e0ff */
[C---:B------:R-:W-:Y:S02]  /*32d0*/  IADD3.X R11, R28.reuse, UR7, R11, P1, P2 ;  /* 0x000000071c0b7c10 */ /* 0x040fe40008fe440b */
[----:B------:R-:W-:-:S03]  /*32e0*/  IADD3.X R15, R28, UR7, RZ, P3, !PT ;  /* 0x000000071c0f7c10 */ /* 0x000fc60009ffe4ff */
[----:B------:R-:W-:Y:S06]  /*32f0*/  @!P5 BRA `(.L_x_38) ;  /* 0x0000003400a0d947 */ /* 0x000fec0003800000 */
[----:B------:R-:W-:Y:S01]  /*3300*/  ULDC.64 UR6, c[0x0][0x5b8] ;  /* 0x00016e0000067ab9 */ /* 0x000fe20000000a00 */
[----:B------:R-:W-:Y:S01]  /*3310*/  ISETP.GE.AND P1, PT, R32, 0x1, PT ;  /* 0x000000012000780c */ /* 0x000fe20003f26270 */
[----:B------:R-:W-:Y:S01]  /*3320*/  IMAD R7, R34, UR6, RZ ;  /* 0x0000000622077c24 */ /* 0x000fe2000f8e02ff */
[----:B------:R-:W-:Y:S01]  /*3330*/  ULDC.64 UR10, c[0x0][0x5a8] ;  /* 0x00016a00000a7ab9 */ /* 0x000fe20000000a00 */
[C---:B------:R-:W-:Y:S01]  /*3340*/  IMAD.WIDE.U32 R26, R6.reuse, UR6, R26 ;  /* 0x00000006061a7c25 */ /* 0x040fe2000f8e001a */
[----:B------:R-:W-:Y:S01]  /*3350*/  ISETP.LT.OR P5, PT, R31, 0x1, !P1 ;  /* 0x000000011f00780c */ /* 0x000fe20004fa1670 */
[----:B------:R-:W-:Y:S02]  /*3360*/  BSSY B1, `(.L_x_39) ;  /* 0x000000d000017945 */ /* 0x000fe40003800000 */
[----:B------:R-:W-:Y:S01]  /*3370*/  IMAD R7, R6, UR7, R7 ;  /* 0x0000000706077c24 */ /* 0x000fe2000f8e0207 */
[----:B------:R-:W-:Y:S01]  /*3380*/  ULDC.64 UR6, c[0x0][0x5b0] ;  /* 0x00016c0000067ab9 */ /* 0x000fe20000000a00 */
[----:B------:R-:W-:-:S02]  /*3390*/  IMAD.MOV.U32 R6, RZ, RZ, R26 ;  /* 0x000000ffff067224 */ /* 0x000fc400078e001a */
[----:B------:R-:W-:Y:S02]  /*33a0*/  IMAD.IADD R7, R27, 0x1, R7 ;  /* 0x000000011b077824 */ /* 0x000fe400078e0207 */
[----:B------:R-:W-:Y:S02]  /*33b0*/  IMAD R28, R25, UR6, RZ ;  /* 0x00000006191c7c24 */ /* 0x000fe4000f8e02ff */
[----:B------:R-:W-:-:S04]  /*33c0*/  IMAD.WIDE.U32 R26, R33, UR6, R6 ;  /* 0x00000006211a7c25 */ /* 0x000fc8000f8e0006 */
[--C-:B------:R-:W-:Y:S01]  /*33d0*/  IMAD R29, R33, UR7, R28.reuse ;  /* 0x00000007211d7c24 */ /* 0x100fe2000f8e021c */
[----:B------:R-:W-:Y:S02]  /*33e0*/  IADD3 R26, P2, R26, UR10, RZ ;  /* 0x0000000a1a1a7c10 */ /* 0x000fe4000ff5e0ff */
[----:B------:R-:W-:Y:S02]  /*33f0*/  PRMT R28, RZ, 0x7610, R28 ;  /* 0x00007610ff1c7816 */ /* 0x000fe4000000001c */
[----:B------:R-:W-:Y:S01]  /*3400*/  IADD3.X R27, R27, UR11, R29, P2, !PT ;  /* 0x0000000b1b1b7c10 */ /* 0x000fe200097fe41d */
[----:B------:R-:W-:Y:S08]  /*3410*/  @P5 BRA `(.L_x_40) ;  /* 0x0000000000045947 */ /* 0x000ff00003800000 */
[----:B------:R0:W5:Y:S02]  /*3420*/  LDG.E.U8 R28, desc[UR16][R26.64] ;  /* 0x000000101a1c7981 */ /* 0x000164000c1e1100 */
.L_x_40:
[----:B------:R-:W-:Y:S05]  /*3430*/  BSYNC B1 ;  /* 0x0000000000017941 */ /* 0x000fea0003800000 */
.L_x_39:
[----:B-----5:R-:W-:Y:S01]  /*3440*/  LOP3.LUT R28, R28, 0xff, RZ, 0xc0, !PT ;  /* 0x000000ff1c1c7812 */ /* 0x020fe200078ec0ff */
[----:B------:R-:W-:Y:S01]  /*3450*/  BSSY B1, `(.L_x_41) ;  /* 0x000000b000017945 */ /* 0x000fe20003800000 */
[----:B------:R-:W-:Y:S02]  /*3460*/  ISETP.LT.OR P3, PT, R31, 0x2, !P1 ;  /* 0x000000021f00780c */ /* 0x000fe40004f61670 */
[----:B------:R-:W-:-:S05]  /*3470*/  F2FP.F16.E4M3.UNPACK_B R28, R28 ;  /* 0x0000001cff1c723e */ /* 0x000fca00020006ff */
[----:B------:R-:W-:-:S05]  /*3480*/  HADD2.F32 R28, -RZ, R28.H0_H0 ;  /* 0x2000001cff1c7230 */ /* 0x000fca0000004100 */
[----:B------:R-:W-:-:S04]  /*3490*/  FMUL R28, R28, R9 ;  /* 0x000000091c1c7220 */ /* 0x000fc80000400000 */
[----:B--2---:R-:W-:-:S05]  /*34a0*/  FFMA R28, R145, R8, R28 ;  /* 0x00000008911c7223 */ /* 0x004fca000000001c */
[----:B------:R-:W-:Y:S02]  /*34b0*/  F2FP.SATFINITE.E4M3.F32.PACK_AB_MERGE_C R29, RZ, R28, RZ ;  /* 0x0000001cff1d723e */ /* 0x000fe400048070ff */
[----:B------:R-:W-:-:S03]  /*34c0*/  PRMT R28, RZ, 0x7610, R28 ;  /* 0x00007610ff1c7816 */ /* 0x000fc6000000001c */
[----:B------:R1:W-:Y:S01]  /*34d0*/  @!P5 STG.E.U8 desc[UR16][R16.64], R29 ;  /* 0x0000001d1000d986 */ /* 0x0003e2000c101110 */
[----:B------:R-:W-:Y:S05]  /*34e0*/  @P3 BRA `(.L_x_42) ;  /* 0x0000000000043947 */ /* 0x000fea0003800000 */
[----:B------:R2:W5:Y:S02]  /*34f0*/  LDG.E.U8 R28, desc[UR16][R26.64+0x1] ;  /* 0x000001101a1c7981 */ /* 0x000564000c1e1100 */
.L_x_42:
[----:B------:R-:W-:Y:S05]  /*3500*/  BSYNC B1 ;  /* 0x0000000000017941 */ /* 0x000fea0003800000 */
.L_x_41:
[----:B-----5:R-:W-:Y:S01]  /*3510*/  LOP3.LUT R28, R28, 0xff, RZ, 0xc0, !PT ;  /* 0x000000ff1c1c7812 */ /* 0x020fe200078ec0ff */
[----:B------:R-:W-:Y:S01]  /*3520*/  BSSY B1, `(.L_x_43) ;  /* 0x0000013000017945 */ /* 0x000fe20003800000 */
[----:B------:R-:W-:Y:S02]  /*3530*/  IADD3 R37, P2, R33, 0x8, RZ ;  /* 0x0000000821257810 */ /* 0x000fe40007f5e0ff */
[----:B------:R-:W-:-:S03]  /*3540*/  F2FP.F16.E4M3.UNPACK_B R28, R28 ;  /* 0x0000001cff1c723e */ /* 0x000fc600020006ff */
[----:B-1----:R-:W-:Y:S01]  /*3550*/  IMAD.X R29, RZ, RZ, R25, P2 ;  /* 0x000000ffff1d7224 */ /* 0x002fe200010e0619 */
[----:B------:R-:W-:Y:S01]  /*3560*/  ISETP.GE.AND P2, PT, R32, 0x9, PT ;  /* 0x000000092000780c */ /* 0x000fe20003f46270 */
[----:B------:R-:W-:Y:S02]  /*3570*/  HADD2.F32 R28, -RZ, R28.H0_H0 ;  /* 0x2000001cff1c7230 */ /* 0x000fe40000004100 */
[----:B------:R-:W-:Y:S01]  /*3580*/  IMAD R34, R29, UR6, RZ ;  /* 0x000000061d227c24 */ /* 0x000fe2000f8e02ff */
[----:B------:R-:W-:Y:S02]  /*3590*/  ISETP.LT.OR P5, PT, R31, 0x1, !P2 ;  /* 0x000000011f00780c */ /* 0x000fe400057a1670 */
[----:B------:R-:W-:Y:S01]  /*35a0*/  FMUL R35, R28, R9 ;  /* 0x000000091c237220 */ /* 0x000fe20000400000 */
[----:B------:R-:W-:-:S04]  /*35b0*/  IMAD.WIDE.U32 R28, R37, UR6, R6 ;  /* 0x00000006251c7c25 */ /* 0x000fc8000f8e0006 */
[----:B------:R-:W-:Y:S01]  /*35c0*/  FFMA R35, R144, R8, R35 ;  /* 0x0000000890237223 */ /* 0x000fe20000000023 */
[--C-:B------:R-:W-:Y:S01]  /*35d0*/  IMAD R37, R37, UR7, R34.reuse ;  /* 0x0000000725257c24 */ /* 0x100fe2000f8e0222 */
[----:B------:R-:W-:Y:S02]  /*35e0*/  IADD3 R28, P6, R28, UR10, RZ ;  /* 0x0000000a1c1c7c10 */ /* 0x000fe4000ffde0ff */
[----:B------:R-:W-:Y:S02]  /*35f0*/  PRMT R34, RZ, 0x7610, R34 ;  /* 0x00007610ff227816 */ /* 0x000fe40000000022 */
[----:B------:R-:W-:Y:S02]  /*3600*/  F2FP.SATFINITE.E4M3.F32.PACK_AB_MERGE_C R35, RZ, R35, RZ ;  /* 0x00000023ff23723e */ /* 0x000fe400048070ff */
[----:B------:R-:W-:-:S03]  /*3610*/  IADD3.X R29, R29, UR11, R37, P6, !PT ;  /* 0x0000000b1d1d7c10 */ /* 0x000fc6000b7fe425 */
[----:B------:R1:W-:Y:S01]  /*3620*/  @!P3 STG.E.U8 desc[UR16][R16.64+0x1], R35 ;  /* 0x000001231000b986 */ /* 0x0003e2000c101110 */
[----:B------:R-:W-:Y:S05]  /*3630*/  @P5 BRA `(.L_x_44) ;  /* 0x0000000000045947 */ /* 0x000fea0003800000 */
[----:B------:R3:W5:Y:S02]  /*3640*/  LDG.E.U8 R34, desc[UR16][R28.64] ;  /* 0x000000101c227981 */ /* 0x000764000c1e1100 */
.L_x_44:
[----:B------:R-:W-:Y:S05]  /*3650*/  BSYNC B1 ;  /* 0x0000000000017941 */ /* 0x000fea0003800000 */
.L_x_43:
[----:B-----5:R-:W-:Y:S01]  /*3660*/  LOP3.LUT R34, R34, 0xff, RZ, 0xc0, !PT ;  /* 0x000000ff22227812 */ /* 0x020fe200078ec0ff */
[----:B------:R-:W-:Y:S01]  /*3670*/  BSSY B1, `(.L_x_45) ;  /* 0x000000b000017945 */ /* 0x000fe20003800000 */
[----:B------:R-:W-:Y:S02]  /*3680*/  ISETP.LT.OR P3, PT, R31, 0x2, !P2 ;  /* 0x000000021f00780c */ /* 0x000fe40005761670 */
[----:B------:R-:W-:-:S05]  /*3690*/  F2FP.F16.E4M3.UNPACK_B R34, R34 ;  /* 0x00000022ff22723e */ /* 0x000fca00020006ff */
[----:B------:R-:W-:-:S05]  /*36a0*/  HADD2.F32 R34, -RZ, R34.H0_H0 ;  /* 0x20000022ff227230 */ /* 0x000fca0000004100 */
[----:B------:R-:W-:-:S04]  /*36b0*/  FMUL R34, R34, R9 ;  /* 0x0000000922227220 */ /* 0x000fc80000400000 */
[----:B------:R-:W-:-:S05]  /*36c0*/  FFMA R34, R143, R8, R34 ;  /* 0x000000088f227223 */ /* 0x000fca0000000022 */
[----:B-1----:R-:W-:Y:S02]  /*36d0*/  F2FP.SATFINITE.E4M3.F32.PACK_AB_MERGE_C R35, RZ, R34, RZ ;  /* 0x00000022ff23723e */ /* 0x002fe400048070ff */
[----:B------:R-:W-:-:S03]  /*36e0*/  PRMT R34, RZ, 0x7610, R34 ;  /* 0x00007610ff227816 */ /* 0x000fc60000000022 */
[----:B------:R1:W-:Y:S01]  /*36f0*/  @!P5 STG.E.U8 desc[UR16][R14.64], R35 ;  /* 0x000000230e00d986 */ /* 0x0003e2000c101110 */
[----:B------:R-:W-:Y:S05]  /*3700*/  @P3 BRA `(.L_x_46) ;  /* 0x0000000000043947 */ /* 0x000fea0003800000 */
[----:B------:R4:W5:Y:S02]  /*3710*/  LDG.E.U8 R34, desc[UR16][R28.64+0x1] ;  /* 0x000001101c227981 */ /* 0x000964000c1e1100 */
.L_x_46:
[----:B------:R-:W-:Y:S05]  /*3720*/  BSYNC B1 ;  /* 0x0000000000017941 */ /* 0x000fea0003800000 */
.L_x_45:
[----:B-----5:R-:W-:Y:S01]  /*3730*/  LOP3.LUT R34, R34, 0xff, RZ, 0xc0, !PT ;  /* 0x000000ff22227812 */ /* 0x020fe200078ec0ff */
[----:B------:R-:W-:Y:S01]  /*3740*/  BSSY B1, `(.L_x_47) ;  /* 0x000000b000017945 */ /* 0x000fe20003800000 */
[----:B------:R-:W-:Y:S02]  /*3750*/  ISETP.LT.OR P5, PT, R31, 0x9, !P1 ;  /* 0x000000091f00780c */ /* 0x000fe40004fa1670 */
[----:B------:R-:W-:-:S05]  /*3760*/  F2FP.F16.E4M3.UNPACK_B R34, R34 ;  /* 0x00000022ff22723e */ /* 0x000fca00020006ff */
[----:B------:R-:W-:-:S05]  /*3770*/  HADD2.F32 R34, -RZ, R34.H0_H0 ;  /* 0x20000022ff227230 */ /* 0x000fca0000004100 */
[----:B-1----:R-:W-:Y:S01]  /*3780*/  FMUL R35, R34, R9 ;  /* 0x0000000922237220 */ /* 0x002fe20000400000 */
[----:B------:R-:W-:-:S03]  /*3790*/  PRMT R34, RZ, 0x7610, R34 ;  /* 0x00007610ff227816 */ /* 0x000fc60000000022 */
[----:B------:R-:W-:-:S05]  /*37a0*/  FFMA R35, R142, R8, R35 ;  /* 0x000000088e237223 */ /* 0x000fca0000000023 */
[----:B------:R-:W-:-:S05]  /*37b0*/  F2FP.SATFINITE.E4M3.F32.PACK_AB_MERGE_C R35, RZ, R35, RZ ;  /* 0x00000023ff23723e */ /* 0x000fca00048070ff */
[----:B------:R1:W-:Y:S01]  /*37c0*/  @!P3 STG.E.U8 desc[UR16][R14.64+0x1], R35 ;  /* 0x000001230e00b986 */ /* 0x0003e2000c101110 */
[----:B------:R-:W-:Y:S05]  /*37d0*/  @P5 BRA `(.L_x_48) ;  /* 0x0000000000045947 */ /* 0x000fea0003800000 */
[----:B------:R0:W5:Y:S02]  /*37e0*/  LDG.E.U8 R34, desc[UR16][R26.64+0x8] ;  /* 0x000008101a227981 */ /* 0x000164000c1e1100 */
.L_x_48:
[----:B------:R-:W-:Y:S05]  /*37f0*/  BSYNC B1 ;  /* 0x0000000000017941 */ /* 0x000fea0003800000 */
.L_x_47:
        /* <DEDUP_REMOVED lines=12> */
.L_x_50:
[----:B------:R-:W-:Y:S05]  /*38c0*/  BSYNC B1 ;  /* 0x0000000000017941 */ /* 0x000fea0003800000 */
.L_x_49:
        /* <DEDUP_REMOVED lines=12> */
.L_x_52:
[----:B------:R-:W-:Y:S05]  /*3990*/  BSYNC B1 ;  /* 0x0000000000017941 */ /* 0x000fea0003800000 */
.L_x_51:
        /* <DEDUP_REMOVED lines=12> */
.L_x_54:
[----:B------:R-:W-:Y:S05]  /*3a60*/  BSYNC B1 ;  /* 0x0000000000017941 */ /* 0x000fea0003800000 */
.L_x_53:
        /* <DEDUP_REMOVED lines=12> */
.L_x_56:
[----:B------:R-:W-:Y:S05]  /*3b30*/  BSYNC B1 ;  /* 0x0000000000017941 */ /* 0x000fea0003800000 */
.L_x_55:
        /* <DEDUP_REMOVED lines=12> */
.L_x_58:
[----:B------:R-:W-:Y:S05]  /*3c00*/  BSYNC B1 ;  /* 0x0000000000017941 */ /* 0x000fea0003800000 */
.L_x_57:
        /* <DEDUP_REMOVED lines=12> */
.L_x_60:
[----:B------:R-:W-:Y:S05]  /*3cd0*/  BSYNC B1 ;  /* 0x0000000000017941 */ /* 0x000fea0003800000 */
.L_x_59:
        /* <DEDUP_REMOVED lines=12> */
.L_x_62:
[----:B------:R-:W-:Y:S05]  /*3da0*/  BSYNC B1 ;  /* 0x0000000000017941 */ /* 0x000fea0003800000 */
.L_x_61:
        /* <DEDUP_REMOVED lines=12> */
.L_x_64:
[----:B------:R-:W-:Y:S05]  /*3e70*/  BSYNC B1 ;  /* 0x0000000000017941 */ /* 0x000fea0003800000 */
.L_x_63:
        /* <DEDUP_REMOVED lines=12> */
.L_x_66:
[----:B------:R-:W-:Y:S05]  /*3f40*/  BSYNC B1 ;  /* 0x0000000000017941 */ /* 0x000fea0003800000 */
.L_x_65:
        /* <DEDUP_REMOVED lines=12> */
.L_x_68:
[----:B------:R-:W-:Y:S05]  /*4010*/  BSYNC B1 ;  /* 0x0000000000017941 */ /* 0x000fea0003800000 */
.L_x_67:
        /* <DEDUP_REMOVED lines=12> */
.L_x_70:
[----:B------:R-:W-:Y:S05]  /*40e0*/  BSYNC B1 ;  /* 0x0000000000017941 */ /* 0x000fea0003800000 */
.L_x_69:
        /* <DEDUP_REMOVED lines=12> */
.L_x_72:
[----:B------:R-:W-:Y:S05]  /*41b0*/  BSYNC B1 ;  /* 0x0000000000017941 */ /* 0x000fea0003800000 */
.L_x_71:
        /* <DEDUP_REMOVED lines=12> */
.L_x_74:
[----:B------:R-:W-:Y:S05]  /*4280*/  BSYNC B1 ;  /* 0x0000000000017941 */ /* 0x000fea0003800000 */
.L_x_73:
        /* <DEDUP_REMOVED lines=12> */
.L_x_76:
[----:B------:R-:W-:Y:S05]  /*4350*/  BSYNC B1 ;  /* 0x0000000000017941 */ /* 0x000fea0003800000 */
.L_x_75:
        /* <DEDUP_REMOVED lines=12> */
.L_x_78:
[----:B------:R-:W-:Y:S05]  /*4420*/  BSYNC B1 ;  /* 0x0000000000017941 */ /* 0x000fea0003800000 */
.L_x_77:
        /* <DEDUP_REMOVED lines=12> */
.L_x_80:
[----:B------:R-:W-:Y:S05]  /*44f0*/  BSYNC B1 ;  /* 0x0000000000017941 */ /* 0x000fea0003800000 */
.L_x_79:
        /* <DEDUP_REMOVED lines=12> */
.L_x_82:
[----:B------:R-:W-:Y:S05]  /*45c0*/  BSYNC B1 ;  /* 0x0000000000017941 */ /* 0x000fea0003800000 */
.L_x_81:
        /* <DEDUP_REMOVED lines=12> */
.L_x_84:
[----:B------:R-:W-:Y:S05]  /*4690*/  BSYNC B1 ;  /* 0x0000000000017941 */ /* 0x000fea0003800000 */
.L_x_83:
        /* <DEDUP_REMOVED lines=12> */
.L_x_86:
[----:B------:R-:W-:Y:S05]  /*4760*/  BSYNC B1 ;  /* 0x0000000000017941 */ /* 0x000fea0003800000 */
.L_x_85:
        /* <DEDUP_REMOVED lines=12> */
.L_x_88:
[----:B------:R-:W-:Y:S05]  /*4830*/  BSYNC B1 ;  /* 0x0000000000017941 */ /* 0x000fea0003800000 */
.L_x_87:
        /* <DEDUP_REMOVED lines=12> */
.L_x_90:
[----:B------:R-:W-:Y:S05]  /*4900*/  BSYNC B1 ;  /* 0x0000000000017941 */ /* 0x000fea0003800000 */
.L_x_89:
        /* <DEDUP_REMOVED lines=12> */
.L_x_92:
[----:B------:R-:W-:Y:S05]  /*49d0*/  BSYNC B1 ;  /* 0x0000000000017941 */ /* 0x000fea0003800000 */
.L_x_91:
        /* <DEDUP_REMOVED lines=12> */
.L_x_94:
[----:B------:R-:W-:Y:S05]  /*4aa0*/  BSYNC B1 ;  /* 0x0000000000017941 */ /* 0x000fea0003800000 */
.L_x_93:
        /* <DEDUP_REMOVED lines=12> */
.L_x_96:
[----:B------:R-:W-:Y:S05]  /*4b70*/  BSYNC B1 ;  /* 0x0000000000017941 */ /* 0x000fea0003800000 */
.L_x_95:
        /* <DEDUP_REMOVED lines=12> */
.L_x_98:
[----:B------:R-:W-:Y:S05]  /*4c40*/  BSYNC B1 ;  /* 0x0000000000017941 */ /* 0x000fea0003800000 */
.L_x_97:
[----:B-----5:R-:W-:Y:S01]  /*4c50*/  LOP3.LUT R34, R34, 0xff, RZ, 0xc0, !PT ;  /* 0x000000ff22227812 */ /* 0x020fe200078ec0ff */
[----:B------:R-:W-:Y:S01]  /*4c60*/  BSSY B1, `(.L_x_99) ;  /* 0x000000b000017945 */ /* 0x000fe20003800000 */
[----:B------:R-:W-:Y:S02]  /*4c70*/  ISETP.LT.OR P3, PT, R31, 0x39, !P2 ;  /* 0x000000391f00780c */ /* 0x000fe40005761670 */
[----:B------:R-:W-:Y:S02]  /*4c80*/  F2FP.F16.E4M3.UNPACK_B R34, R34 ;  /* 0x00000022ff22723e */ /* 0x000fe400020006ff */
[----:B0-2---:R-:W-:-:S03]  /*4c90*/  PRMT R26, RZ, 0x7610, R26 ;  /* 0x00007610ff1a7816 */ /* 0x005fc6000000001a */
[----:B------:R-:W-:-:S05]  /*4ca0*/  HADD2.F32 R34, -RZ, R34.H0_H0 ;  /* 0x20000022ff227230 */ /* 0x000fca0000004100 */
[----:B------:R-:W-:-:S04]  /*4cb0*/  FMUL R27, R34, R9 ;  /* 0x00000009221b7220 */ /* 0x000fc80000400000 */
[----:B------:R-:W-:-:S05]  /*4cc0*/  FFMA R27, R116, R8, R27 ;  /* 0x00000008741b7223 */ /* 0x000fca000000001b */
[----:B------:R-:W-:-:S05]  /*4cd0*/  F2FP.SATFINITE.E4M3.F32.PACK_AB_MERGE_C R27, RZ, R27, RZ ;  /* 0x0000001bff1b723e */ /* 0x000fca00048070ff */
[----:B------:R0:W-:Y:S01]  /*4ce0*/  @!P1 STG.E.U8 desc[UR16][R16.64+0x39], R27 ;  /* 0x0000391b10009986 */ /* 0x0001e2000c101110 */
[----:B------:R-:W-:Y:S05]  /*4cf0*/  @P3 BRA `(.L_x_100) ;  /* 0x0000000000043947 */ /* 0x000fea0003800000 */
[----:B------:R2:W5:Y:S02]  /*4d00*/  LDG.E.U8 R26, desc[UR16][R28.64+0x38] ;  /* 0x000038101c1a7981 */ /* 0x000564000c1e1100 */
.L_x_100:
[----:B------:R-:W-:Y:S05]  /*4d10*/  BSYNC B1 ;  /* 0x0000000000017941 */ /* 0x000fea0003800000 */
.L_x_99:
[----:B-----5:R-:W-:Y:S01]  /*4d20*/  LOP3.LUT R26, R26, 0xff, RZ, 0xc0, !PT ;  /* 0x000000ff1a1a7812 */ /* 0x020fe200078ec0ff */
[----:B------:R-:W-:Y:S01]  /*4d30*/  BSSY B1, `(.L_x_101) ;  /* 0x000000b000017945 */ /* 0x000fe20003800000 */
[----:B------:R-:W-:Y:S02]  /*4d40*/  ISETP.LT.OR P2, PT, R31, 0x3a, !P2 ;  /* 0x0000003a1f00780c */ /* 0x000fe40005741670 */
[----:B------:R-:W-:Y:S02]  /*4d50*/  F2FP.F16.E4M3.UNPACK_B R26, R26 ;  /* 0x0000001aff1a723e */ /* 0x000fe400020006ff */
[----:B01----:R-:W-:-:S03]  /*4d60*/  PRMT R16, RZ, 0x7610, R16 ;  /* 0x00007610ff107816 */ /* 0x003fc60000000010 */
[----:B------:R-:W-:-:S05]  /*4d70*/  HADD2.F32 R26, -RZ, R26.H0_H0 ;  /* 0x2000001aff1a7230 */ /* 0x000fca0000004100 */
[----:B------:R-:W-:-:S04]  /*4d80*/  FMUL R26, R26, R9 ;  /* 0x000000091a1a7220 */ /* 0x000fc80000400000 */
[----:B------:R-:W-:-:S05]  /*4d90*/  FFMA R26, R115, R8, R26 ;  /* 0x00000008731a7223 */ /* 0x000fca000000001a */
[----:B------:R-:W-:-:S05]  /*4da0*/  F2FP.SATFINITE.E4M3.F32.PACK_AB_MERGE_C R17, RZ, R26, RZ ;  /* 0x0000001aff11723e */ /* 0x000fca00048070ff */
[----:B------:R0:W-:Y:S01]  /*4db0*/  @!P3 STG.E.U8 desc[UR16][R14.64+0x38], R17 ;  /* 0x000038110e00b986 */ /* 0x0001e2000c101110 */
[----:B------:R-:W-:Y:S05]  /*4dc0*/  @P2 BRA `(.L_x_102) ;  /* 0x0000000000042947 */ /* 0x000fea0003800000 */
[----:B------:R1:W5:Y:S02]  /*4dd0*/  LDG.E.U8 R16, desc[UR16][R28.64+0x39] ;  /* 0x000039101c107981 */ /* 0x000364000c1e1100 */
.L_x_102:
[----:B------:R-:W-:Y:S05]  /*4de0*/  BSYNC B1 ;  /* 0x0000000000017941 */ /* 0x000fea0003800000 */
.L_x_101:
[----:B-----5:R-:W-:Y:S01]  /*4df0*/  LOP3.LUT R16, R16, 0xff, RZ, 0xc0, !PT ;  /* 0x000000ff10107812 */ /* 0x020fe200078ec0ff */
[----:B------:R-:W-:Y:S01]  /*4e00*/  BSSY B1, `(.L_x_103) ;  /* 0x0000013000017945 */ /* 0x000fe20003800000 */
[----:B-1234-:R-:W-:Y:S02]  /*4e10*/  IADD3 R29, P1, R33, 0x80, RZ ;  /* 0x00000080211d7810 */ /* 0x01efe40007f3e0ff */
[----:B------:R-:W-:-:S03]  /*4e20*/  F2FP.F16.E4M3.UNPACK_B R16, R16 ;  /* 0x00000010ff10723e */ /* 0x000fc600020006ff */
[----:B0-----:R-:W-:Y:S01]  /*4e30*/  IMAD.X R17, RZ, RZ, R25, P1 ;  /* 0x000000ffff117224 */ /* 0x001fe200008e0619 */
        /* <DEDUP_REMOVED lines=15> */
.L_x_104:
[----:B------:R-:W-:Y:S05]  /*4f30*/  BSYNC B1 ;  /* 0x0000000000017941 */ /* 0x000fea0003800000 */
.L_x_103:
[----:B-----5:R-:W-:Y:S01]  /*4f40*/  LOP3.LUT R26, R26, 0xff, RZ, 0xc0, !PT ;  /* 0x000000ff1a1a7812 */ /* 0x020fe200078ec0ff */
[----:B------:R-:W-:Y:S01]  /*4f50*/  BSSY B1, `(.L_x_105) ;  /* 0x000000b000017945 */ /* 0x000fe20003800000 */
[----:B------:R-:W-:Y:S02]  /*4f60*/  ISETP.LT.OR P3, PT, R31, 0x2, !P1 ;  /* 0x000000021f00780c */ /* 0x000fe40004f61670 */
[----:B------:R-:W-:Y:S02]  /*4f70*/  F2FP.F16.E4M3.UNPACK_B R26, R26 ;  /* 0x0000001aff1a723e */ /* 0x000fe400020006ff */
[----:B0-----:R-:W-:-:S03]  /*4f80*/  PRMT R14, RZ, 0x7610, R14 ;  /* 0x00007610ff0e7816 */ /* 0x001fc6000000000e */
[----:B------:R-:W-:-:S05]  /*4f90*/  HADD2.F32 R26, -RZ, R26.H0_H0 ;  /* 0x2000001aff1a7230 */ /* 0x000fca0000004100 */
[----:B------:R-:W-:-:S04]  /*4fa0*/  FMUL R26, R26, R9 ;  /* 0x000000091a1a7220 */ /* 0x000fc80000400000 */
[----:B------:R-:W-:-:S05]  /*4fb0*/  FFMA R26, R113, R8, R26 ;  /* 0x00000008711a7223 */ /* 0x000fca000000001a */
[----:B------:R-:W-:-:S05]  /*4fc0*/  F2FP.SATFINITE.E4M3.F32.PACK_AB_MERGE_C R15, RZ, R26, RZ ;  /* 0x0000001aff0f723e */ /* 0x000fca00048070ff */
[----:B------:R0:W-:Y:S01]  /*4fd0*/  @!P5 STG.E.U8 desc[UR16][R12.64], R15 ;  /* 0x0000000f0c00d986 */ /* 0x0001e2000c101110 */
[----:B------:R-:W-:Y:S05]  /*4fe0*/  @P3 BRA `(.L_x_106) ;  /* 0x0000000000043947 */ /* 0x000fea0003800000 */
[----:B------:R2:W5:Y:S02]  /*4ff0*/  LDG.E.U8 R14, desc[UR16][R16.64+0x1] ;  /* 0x00000110100e7981 */ /* 0x000564000c1e1100 */
.L_x_106:
[----:B------:R-:W-:Y:S05]  /*5000*/  BSYNC B1 ;  /* 0x0000000000017941 */ /* 0x000fea0003800000 */
.L_x_105:
[----:B-----5:R-:W-:Y:S01]  /*5010*/  LOP3.LUT R14, R14, 0xff, RZ, 0xc0, !PT ;  /* 0x000000ff0e0e7812 */ /* 0x020fe200078ec0ff */
[----:B------:R-:W-:Y:S01]  /*5020*/  BSSY B1, `(.L_x_107) ;  /* 0x0000013000017945 */ /* 0x000fe20003800000 */
[----:B------:R-:W-:Y:S02]  /*5030*/  IADD3 R33, P2, R33, 0x88, RZ ;  /* 0x0000008821217810 */ /* 0x000fe40007f5e0ff */
[----:B------:R-:W-:-:S03]  /*5040*/  F2FP.F16.E4M3.UNPACK_B R14, R14 ;  /* 0x0000000eff0e723e */ /* 0x000fc600020006ff */
[----:B------:R-:W-:Y:S01]  /*5050*/  IMAD.X R24, RZ, RZ, R25, P2 ;  /* 0x000000ffff187224 */ /* 0x000fe200010e0619 */
[----:B------:R-:W-:Y:S01]  /*5060*/  ISETP.GE.AND P2, PT, R32, 0x89, PT ;  /* 0x000000892000780c */ /* 0x000fe20003f46270 */
[----:B------:R-:W-:Y:S02]  /*5070*/  HADD2.F32 R14, -RZ, R14.H0_H0 ;  /* 0x2000000eff0e7230 */ /* 0x000fe40000004100 */
[----:B------:R-:W-:Y:S01]  /*5080*/  IMAD R24, R24, UR6, RZ ;  /* 0x0000000618187c24 */ /* 0x000fe2000f8e02ff */
[----:B------:R-:W-:Y:S01]  /*5090*/  ISETP.LT.OR P5, PT, R31, 0x1, !P2 ;  /* 0x000000011f00780c */ /* 0x000fe200057a1670 */
[----:B------:R-:W-:-:S04]  /*50a0*/  IMAD.WIDE.U32 R6, R33, UR6, R6 ;  /* 0x0000000621067c25 */ /* 0x000fc8000f8e0006 */
[----:B0-----:R-:W-:Y:S01]  /*50b0*/  FMUL R15, R14, R9 ;  /* 0x000000090e0f7220 */ /* 0x001fe20000400000 */
[----:B------:R-:W-:Y:S01]  /*50c0*/  PRMT R14, RZ, 0x7610, R14 ;  /* 0x00007610ff0e7816 */ /* 0x000fe2000000000e */
[----:B------:R-:W-:Y:S02]  /*50d0*/  IMAD R33, R33, UR7, R24 ;  /* 0x0000000721217c24 */ /* 0x000fe4000f8e0218 */
[----:B------:R-:W-:Y:S01]  /*50e0*/  FFMA R15, R112, R8, R15 ;  /* 0x00000008700f7223 */ /* 0x000fe2000000000f */
[----:B------:R-:W-:-:S04]  /*50f0*/  IADD3 R6, P6, R6, UR10, RZ ;  /* 0x0000000a06067c10 */ /* 0x000fc8000ffde0ff */
[----:B------:R-:W-:Y:S02]  /*5100*/  F2FP.SATFINITE.E4M3.F32.PACK_AB_MERGE_C R15, RZ, R15, RZ ;  /* 0x0000000fff0f723e */ /* 0x000fe400048070ff */
[----:B------:R-:W-:-:S03]  /*5110*/  IADD3.X R7, R7, UR11, R33, P6, !PT ;  /* 0x0000000b07077c10 */ /* 0x000fc6000b7fe421 */
[----:B------:R0:W-:Y:S01]  /*5120*/  @!P3 STG.E.U8 desc[UR16][R12.64+0x1], R15 ;  /* 0x0000010f0c00b986 */ /* 0x0001e2000c101110 */
[----:B------:R-:W-:Y:S05]  /*5130*/  @P5 BRA `(.L_x_108) ;  /* 0x0000000000045947 */ /* 0x000fea0003800000 */
[----:B------:R3:W5:Y:S02]  /*5140*/  LDG.E.U8 R14, desc[UR16][R6.64] ;  /* 0x00000010060e7981 */ /* 0x000764000c1e1100 */
.L_x_108:
[----:B------:R-:W-:Y:S05]  /*5150*/  BSYNC B1 ;  /* 0x0000000000017941 */ /* 0x000fea0003800000 */
.L_x_107:
[----:B-----5:R-:W-:Y:S01]  /*5160*/  LOP3.LUT R14, R14, 0xff, RZ, 0xc0, !PT ;  /* 0x000000ff0e0e7812 */ /* 0x020fe200078ec0ff */
[----:B------:R-:W-:Y:S01]  /*5170*/  BSSY B1, `(.L_x_109) ;  /* 0x000000b000017945 */ /* 0x000fe20003800000 */
[----:B------:R-:W-:Y:S02]  /*5180*/  ISETP.LT.OR P3, PT, R31, 0x2, !P2 ;  /* 0x000000021f00780c */ /* 0x000fe40005761670 */
[----:B------:R-:W-:-:S05]  /*5190*/  F2FP.F16.E4M3.UNPACK_B R14, R14 ;  /* 0x0000000eff0e723e */ /* 0x000fca00020006ff */
[----:B------:R-:W-:-:S05]  /*51a0*/  HADD2.F32 R14, -RZ, R14.H0_H0 ;  /* 0x2000000eff0e7230 */ /* 0x000fca0000004100 */
[----:B------:R-:W-:-:S04]  /*51b0*/  FMUL R14, R14, R9 ;  /* 0x000000090e0e7220 */ /* 0x000fc80000400000 */
[----:B------:R-:W-:-:S05]  /*51c0*/  FFMA R14, R111, R8, R14 ;  /* 0x000000086f0e7223 */ /* 0x000fca000000000e */
[----:B0-----:R-:W-:Y:S02]  /*51d0*/  F2FP.SATFINITE.E4M3.F32.PACK_AB_MERGE_C R15, RZ, R14, RZ ;  /* 0x0000000eff0f723e */ /* 0x001fe400048070ff */
[----:B------:R-:W-:-:S03]  /*51e0*/  PRMT R14, RZ, 0x7610, R14 ;  /* 0x00007610ff0e7816 */ /* 0x000fc6000000000e */
[----:B------:R0:W-:Y:S01]  /*51f0*/  @!P5 STG.E.U8 desc[UR16][R10.64], R15 ;  /* 0x0000000f0a00d986 */ /* 0x0001e2000c101110 */
[----:B------:R-:W-:Y:S05]  /*5200*/  @P3 BRA `(.L_x_110) ;  /* 0x0000000000043947 */ /* 0x000fea0003800000 */
[----:B------:R4:W5:Y:S02]  /*5210*/  LDG.E.U8 R14, desc[UR16][R6.64+0x1] ;  /* 0x00000110060e7981 */ /* 0x000964000c1e1100 */
.L_x_110:
[----:B------:R-:W-:Y:S05]  /*5220*/  BSYNC B1 ;  /* 0x0000000000017941 */ /* 0x000fea0003800000 */
.L_x_109:
[----:B-----5:R-:W-:Y:S01]  /*5230*/  LOP3.LUT R14, R14, 0xff, RZ, 0xc0, !PT ;  /* 0x000000ff0e0e7812 */ /* 0x020fe200078ec0ff */
[----:B------:R-:W-:Y:S01]  /*5240*/  BSSY B1, `(.L_x_111) ;  /* 0x000000b000017945 */ /* 0x000fe20003800000 */
[----:B------:R-:W-:Y:S02]  /*5250*/  ISETP.LT.OR P5, PT, R31, 0x9, !P1 ;  /* 0x000000091f00780c */ /* 0x000fe40004fa1670 */
[----:B------:R-:W-:-:S05]  /*5260*/  F2FP.F16.E4M3.UNPACK_B R14, R14 ;  /* 0x0000000eff0e723e */ /* 0x000fca00020006ff */
[----:B------:R-:W-:-:S05]  /*5270*/  HADD2.F32 R14, -RZ, R14.H0_H0 ;  /* 0x2000000eff0e7230 */ /* 0x000fca0000004100 */
[----:B0-----:R-:W-:Y:S01]  /*5280*/  FMUL R15, R14, R9 ;  /* 0x000000090e0f7220 */ /* 0x001fe20000400000 */
[----:B------:R-:W-:-:S03]  /*5290*/  PRMT R14, RZ, 0x7610, R14 ;  /* 0x00007610ff0e7816 */ /* 0x000fc6000000000e */
[----:B------:R-:W-:-:S05]  /*52a0*/  FFMA R15, R110, R8, R15 ;  /* 0x000000086e0f7223 */ /* 0x000fca000000000f */
[----:B------:R-:W-:-:S05]  /*52b0*/  F2FP.SATFINITE.E4M3.F32.PACK_AB_MERGE_C R15, RZ, R15, RZ ;  /* 0x0000000fff0f723e */ /* 0x000fca00048070ff */
[----:B------:R0:W-:Y:S01]  /*52c0*/  @!P3 STG.E.U8 desc[UR16][R10.64+0x1], R15 ;  /* 0x0000010f0a00b986 */ /* 0x0001e2000c101110 */
[----:B------:R-:W-:Y:S05]  /*52d0*/  @P5 BRA `(.L_x_112) ;  /* 0x0000000000045947 */ /* 0x000fea0003800000 */
[----:B------:R0:W5:Y:S02]  /*52e0*/  LDG.E.U8 R14, desc[UR16][R16.64+0x8] ;  /* 0x00000810100e7981 */ /* 0x000164000c1e1100 */
.L_x_112:
[----:B------:R-:W-:Y:S05]  /*52f0*/  BSYNC B1 ;  /* 0x0000000000017941 */ /* 0x000fea0003800000 */
.L_x_111:
        /* <DEDUP_REMOVED lines=12> */
.L_x_114:
[----:B------:R-:W-:Y:S05]  /*53c0*/  BSYNC B1 ;  /* 0x0000000000017941 */ /* 0x000fea0003800000 */
.L_x_113:
        /* <DEDUP_REMOVED lines=12> */
.L_x_116:
[----:B------:R-:W-:Y:S05]  /*5490*/  BSYNC B1 ;  /* 0x0000000000017941 */ /* 0x000fea0003800000 */
.L_x_115:
        /* <DEDUP_REMOVED lines=12> */
.L_x_118:
[----:B------:R-:W-:Y:S05]  /*5560*/  BSYNC B1 ;  /* 0x0000000000017941 */ /* 0x000fea0003800000 */
.L_x_117:
        /* <DEDUP_REMOVED lines=12> */
.L_x_120:
[----:B------:R-:W-:Y:S05]  /*5630*/  BSYNC B1 ;  /* 0x0000000000017941 */ /* 0x000fea0003800000 */
.L_x_119:
        /* <DEDUP_REMOVED lines=12> */
.L_x_122:
[----:B------:R-:W-:Y:S05]  /*5700*/  BSYNC B1 ;  /* 0x0000000000017941 */ /* 0x000fea0003800000 */
.L_x_121:
        /* <DEDUP_REMOVED lines=12> */
.L_x_124:
[----:B------:R-:W-:Y:S05]  /*57d0*/  BSYNC B1 ;  /* 0x0000000000017941 */ /* 0x000fea0003800000 */
.L_x_123:
        /* <DEDUP_REMOVED lines=12> */
.L_x_126:
[----:B------:R-:W-:Y:S05]  /*58a0*/  BSYNC B1 ;  /* 0x0000000000017941 */ /* 0x000fea0003800000 */
.L_x_125:
        /* <DEDUP_REMOVED lines=12> */
.L_x_128:
[----:B------:R-:W-:Y:S05]  /*5970*/  BSYNC B1 ;  /* 0x0000000000017941 */ /* 0x000fea0003800000 */
.L_x_127:
        /* <DEDUP_REMOVED lines=12> */
.L_x_130:
[----:B------:R-:W-:Y:S05]  /*5a40*/  BSYNC B1 ;  /* 0x0000000000017941 */ /* 0x000fea0003800000 */
.L_x_129:
        /* <DEDUP_REMOVED lines=12> */
.L_x_132:
[----:B------:R-:W-:Y:S05]  /*5b10*/  BSYNC B1 ;  /* 0x0000000000017941 */ /* 0x000fea0003800000 */
.L_x_131:
        /* <DEDUP_REMOVED lines=12> */
.L_x_134:
[----:B------:R-:W-:Y:S05]  /*5be0*/  BSYNC B1 ;  /* 0x0000000000017941 */ /* 0x000fea0003800000 */
.L_x_133:
        /* <DEDUP_REMOVED lines=12> */
.L_x_136:
[----:B------:R-:W-:Y:S05]  /*5cb0*/  BSYNC B1 ;  /* 0x0000000000017941 */ /* 0x000fea0003800000 */
.L_x_135:
        /* <DEDUP_REMOVED lines=12> */
.L_x_138:
[----:B------:R-:W-:Y:S05]  /*5d80*/  BSYNC B1 ;  /* 0x0000000000017941 */ /* 0x000fea0003800000 */
.L_x_137:
        /* <DEDUP_REMOVED lines=12> */
.L_x_140:
[----:B------:R-:W-:Y:S05]  /*5e50*/  BSYNC B1 ;  /* 0x0000000000017941 */ /* 0x000fea0003800000 */
.L_x_139:
        /* <DEDUP_REMOVED lines=12> */
.L_x_142:
[----:B------:R-:W-:Y:S05]  /*5f20*/  BSYNC B1 ;  /* 0x0000000000017941 */ /* 0x000fea0003800000 */
.L_x_141:
        /* <DEDUP_REMOVED lines=12> */
.L_x_144:
[----:B------:R-:W-:Y:S05]  /*5ff0*/  BSYNC B1 ;  /* 0x0000000000017941 */ /* 0x000fea0003800000 */
.L_x_143:
        /* <DEDUP_REMOVED lines=12> */
.L_x_146:
[----:B------:R-:W-:Y:S05]  /*60c0*/  BSYNC B1 ;  /* 0x0000000000017941 */ /* 0x000fea0003800000 */
.L_x_145:
        /* <DEDUP_REMOVED lines=12> */
.L_x_148:
[----:B------:R-:W-:Y:S05]  /*6190*/  BSYNC B1 ;  /* 0x0000000000017941 */ /* 0x000fea0003800000 */
.L_x_147:
        /* <DEDUP_REMOVED lines=12> */
.L_x_150:
[----:B------:R-:W-:Y:S05]  /*6260*/  BSYNC B1 ;  /* 0x0000000000017941 */ /* 0x000fea0003800000 */
.L_x_149:
        /* <DEDUP_REMOVED lines=12> */
.L_x_152:
[----:B------:R-:W-:Y:S05]  /*6330*/  BSYNC B1 ;  /* 0x0000000000017941 */ /* 0x000fea0003800000 */
.L_x_151:
        /* <DEDUP_REMOVED lines=12> */
.L_x_154:
[----:B------:R-:W-:Y:S05]  /*6400*/  BSYNC B1 ;  /* 0x0000000000017941 */ /* 0x000fea0003800000 */
.L_x_153:
        /* <DEDUP_REMOVED lines=12> */
.L_x_156:
[----:B------:R-:W-:Y:S05]  /*64d0*/  BSYNC B1 ;  /* 0x0000000000017941 */ /* 0x000fea0003800000 */
.L_x_155:
        /* <DEDUP_REMOVED lines=12> */
.L_x_158:
[----:B------:R-:W-:Y:S05]  /*65a0*/  BSYNC B1 ;  /* 0x0000000000017941 */ /* 0x000fea0003800000 */
.L_x_157:
        /* <DEDUP_REMOVED lines=12> */
.L_x_160:
[----:B------:R-:W-:Y:S05]  /*6670*/  BSYNC B1 ;  /* 0x0000000000017941 */ /* 0x000fea0003800000 */
.L_x_159:
        /* <DEDUP_REMOVED lines=12> */
.L_x_162:
[----:B------:R-:W-:Y:S05]  /*6740*/  BSYNC B1 ;  /* 0x0000000000017941 */ /* 0x000fea0003800000 */
.L_x_161:
        /* <DEDUP_REMOVED lines=12> */
.L_x_164:
[----:B------:R-:W-:Y:S05]  /*6810*/  BSYNC B1 ;  /* 0x0000000000017941 */ /* 0x000fea0003800000 */
.L_x_163:
        /* <DEDUP_REMOVED lines=12> */
.L_x_166:
[----:B------:R-:W-:Y:S05]  /*68e0*/  BSYNC B1 ;  /* 0x0000000000017941 */ /* 0x000fea0003800000 */
.L_x_165:
[----:B------:R-:W-:Y:S05]  /*68f0*/  @P2 BRA `(.L_x_167) ;  /* 0x0000001000302947 */ /* 0x000fea0003800000 */
[----:B-----5:R-:W-:-:S04]  /*6900*/  LOP3.LUT R12, R12, 0xff, RZ, 0xc0, !PT ;  /* 0x000000ff0c0c7812 */ /* 0x020fc800078ec0ff */
[----:B------:R-:W-:-:S05]  /*6910*/  F2FP.F16.E4M3.UNPACK_B R12, R12 ;  /* 0x0000000cff0c723e */ /* 0x000fca00020006ff */
[----:B------:R-:W-:-:S05]  /*6920*/  HADD2.F32 R12, -RZ, R12.H0_H0 ;  /* 0x2000000cff0c7230 */ /* 0x000fca0000004100 */
[----:B0--34-:R-:W-:-:S04]  /*6930*/  FMUL R7, R12, R9 ;  /* 0x000000090c077220 */ /* 0x019fc80000400000 */
[----:B------:R-:W-:-:S05]  /*6940*/  FFMA R7, R20, R8, R7 ;  /* 0x0000000814077223 */ /* 0x000fca0000000007 */
[----:B------:R-:W-:-:S05]  /*6950*/  F2FP.SATFINITE.E4M3.F32.PACK_AB_MERGE_C R7, RZ, R7, RZ ;  /* 0x00000007ff07723e */ /* 0x000fca00048070ff */
[----:B------:R0:W-:Y:S01]  /*6960*/  STG.E.U8 desc[UR16][R10.64+0x39], R7 ;  /* 0x000039070a007986 */ /* 0x0001e2000c101110 */
[----:B------:R-:W-:Y:S05]  /*6970*/  BRA `(.L_x_167) ;  /* 0x0000001000107947 */ /* 0x000fea0003800000 */
.L_x_38:
[C---:B------:R-:W-:Y:S01]  /*6980*/  ISETP.GE.AND P1, PT, R32.reuse, 0x1, PT ;  /* 0x000000012000780c */ /* 0x040fe20003f26270 */
[-C--:B--2---:R-:W-:Y:S01]  /*6990*/  FMUL R145, R145, R8.reuse ;  /* 0x0000000891917220 */ /* 0x084fe20000400000 */
[----:B------:R-:W-:Y:S01]  /*69a0*/  ISETP.GE.AND P2, PT, R32, 0x9, PT ;  /* 0x000000092000780c */ /* 0x000fe20003f46270 */
[-C--:B------:R-:W-:Y:S01]  /*69b0*/  FMUL R144, R144, R8.reuse ;  /* 0x0000000890907220 */ /* 0x080fe20000400000 */
[----:B------:R-:W-:Y:S01]  /*69c0*/  ISETP.LT.OR P3, PT, R31, 0x1, !P1 ;  /* 0x000000011f00780c */ /* 0x000fe20004f61670 */
[-C--:B------:R-:W-:Y:S01]  /*69d0*/  FMUL R143, R143, R8.reuse ;  /* 0x000000088f8f7220 */ /* 0x080fe20000400000 */
[C---:B------:R-:W-:Y:S01]  /*69e0*/  ISETP.LT.OR P6, PT, R31.reuse, 0x2, !P1 ;  /* 0x000000021f00780c */ /* 0x040fe20004fc1670 */
[-C--:B------:R-:W-:Y:S01]  /*69f0*/  FMUL R142, R142, R8.reuse ;  /* 0x000000088e8e7220 */ /* 0x080fe20000400000 */
[----:B------:R-:W-:Y:S01]  /*6a00*/  ISETP.LT.OR P5, PT, R31, 0x1, !P2 ;  /* 0x000000011f00780c */ /* 0x000fe200057a1670 */
[-C--:B------:R-:W-:Y:S01]  /*6a10*/  FMUL R141, R141, R8.reuse ;  /* 0x000000088d8d7220 */ /* 0x080fe20000400000 */
[----:B------:R-:W-:Y:S01]  /*6a20*/  F2FP.SATFINITE.E4M3.F32.PACK_AB_MERGE_C R145, RZ, R145, RZ ;  /* 0x00000091ff91723e */ /* 0x000fe200048070ff */
[----:B------:R-:W-:Y:S01]  /*6a30*/  FMUL R140, R140, R8 ;  /* 0x000000088c8c7220 */ /* 0x000fe20000400000 */
[----:B------:R-:W-:Y:S01]  /*6a40*/  F2FP.SATFINITE.E4M3.F32.PACK_AB_MERGE_C R7, RZ, R144, RZ ;  /* 0x00000090ff07723e */ /* 0x000fe200048070ff */
[-C--:B------:R-:W-:Y:S01]  /*6a50*/  FMUL R139, R139, R8.reuse ;  /* 0x000000088b8b7220 */ /* 0x080fe20000400000 */
[----:B------:R-:W-:Y:S01]  /*6a60*/  F2FP.SATFINITE.E4M3.F32.PACK_AB_MERGE_C R143, RZ, R143, RZ ;  /* 0x0000008fff8f723e */ /* 0x000fe200048070ff */
[----:B------:R-:W-:Y:S01]  /*6a70*/  FMUL R138, R138, R8 ;  /* 0x000000088a8a7220 */ /* 0x000fe20000400000 */
[----:B------:R-:W-:Y:S01]  /*6a80*/  F2FP.SATFINITE.E4M3.F32.PACK_AB_MERGE_C R25, RZ, R142, RZ ;  /* 0x0000008eff19723e */ /* 0x000fe200048070ff */
[----:B------:R-:W-:Y:S01]  /*6a90*/  @!P3 STG.E.U8 desc[UR16][R16.64], R145 ;  /* 0x000000911000b986 */ /* 0x000fe2000c101110 */
[----:B------:R-:W-:Y:S01]  /*6aa0*/  ISETP.LT.OR P3, PT, R31, 0x2, !P2 ;  /* 0x000000021f00780c */ /* 0x000fe20005761670 */
[-C--:B------:R-:W-:Y:S01]  /*6ab0*/  FMUL R137, R137, R8.reuse ;  /* 0x0000000889897220 */ /* 0x080fe20000400000 */
[----:B------:R-:W-:Y:S01]  /*6ac0*/  F2FP.SATFINITE.E4M3.F32.PACK_AB_MERGE_C R141, RZ, R141, RZ ;  /* 0x0000008dff8d723e */ /* 0x000fe200048070ff */
[----:B------:R0:W-:Y:S01]  /*6ad0*/  @!P6 STG.E.U8 desc[UR16][R16.64+0x1], R7 ;  /* 0x000001071000e986 */ /* 0x0001e2000c101110 */
[C---:B------:R-:W-:Y:S01]  /*6ae0*/  ISETP.LT.OR P6, PT, R31.reuse, 0x9, !P1 ;  /* 0x000000091f00780c */ /* 0x040fe20004fc1670 */
[-C--:B------:R-:W-:Y:S01]  /*6af0*/  FMUL R136, R136, R8.reuse ;  /* 0x0000000888887220 */ /* 0x080fe20000400000 */
[----:B------:R-:W-:Y:S01]  /*6b00*/  F2FP.SATFINITE.E4M3.F32.PACK_AB_MERGE_C R139, RZ, R139, RZ ;  /* 0x0000008bff8b723e */ /* 0x000fe200048070ff */
[----:B------:R-:W-:Y:S01]  /*6b10*/  @!P5 STG.E.U8 desc[UR16][R14.64], R143 ;  /* 0x0000008f0e00d986 */ /* 0x000fe2000c101110 */
[----:B------:R-:W-:Y:S01]  /*6b20*/  ISETP.LT.OR P5, PT, R31, 0xa, !P1 ;  /* 0x0000000a1f00780c */ /* 0x000fe20004fa1670 */
[----:B------:R-:W-:Y:S01]  /*6b30*/  FMUL R135, R135, R8 ;  /* 0x0000000887877220 */ /* 0x000fe20000400000 */
[----:B------:R-:W-:Y:S01]  /*6b40*/  F2FP.SATFINITE.E4M3.F32.PACK_AB_MERGE_C R27, RZ, R138, RZ ;  /* 0x0000008aff1b723e */ /* 0x000fe200048070ff */
[-C--:B------:R-:W-:Y:S01]  /*6b50*/  FMUL R134, R134, R8.reuse ;  /* 0x0000000886867220 */ /* 0x080fe20000400000 */
[----:B------:R-:W-:Y:S01]  /*6b60*/  F2FP.SATFINITE.E4M3.F32.PACK_AB_MERGE_C R137, RZ, R137, RZ ;  /* 0x00000089ff89723e */ /* 0x000fe200048070ff */
[----:B------:R1:W-:Y:S01]  /*6b70*/  @!P3 STG.E.U8 desc[UR16][R14.64+0x1], R25 ;  /* 0x000001190e00b986 */ /* 0x0003e2000c101110 */
[----:B------:R-:W-:Y:S01]  /*6b80*/  ISETP.LT.OR P3, PT, R31, 0x9, !P2 ;  /* 0x000000091f00780c */ /* 0x000fe20005761670 */
[----:B------:R-:W-:Y:S01]  /*6b90*/  FMUL R133, R133, R8 ;  /* 0x0000000885857220 */ /* 0x000fe20000400000 */
[----:B0-----:R-:W-:Y:S01]  /*6ba0*/  F2FP.SATFINITE.E4M3.F32.PACK_AB_MERGE_C R7, RZ, R140, RZ ;  /* 0x0000008cff07723e */ /* 0x001fe200048070ff */
[----:B------:R-:W-:Y:S01]  /*6bb0*/  @!P6 STG.E.U8 desc[UR16][R16.64+0x8], R141 ;  /* 0x0000088d1000e986 */ /* 0x000fe2000c101110 */
[C---:B------:R-:W-:Y:S01]  /*6bc0*/  ISETP.LT.OR P6, PT, R31.reuse, 0xa, !P2 ;  /* 0x0000000a1f00780c */ /* 0x040fe200057c1670 */
[-C--:B------:R-:W-:Y:S01]  /*6bd0*/  FMUL R132, R132, R8.reuse ;  /* 0x0000000884847220 */ /* 0x080fe20000400000 */
[----:B------:R-:W-:Y:S01]  /*6be0*/  F2FP.SATFINITE.E4M3.F32.PACK_AB_MERGE_C R135, RZ, R135, RZ ;  /* 0x00000087ff87723e */ /* 0x000fe200048070ff */
[----:B------:R0:W-:Y:S01]  /*6bf0*/  @!P5 STG.E.U8 desc[UR16][R16.64+0x9], R7 ;  /* 0x000009071000d986 */ /* 0x0001e2000c101110 */
[----:B------:R-:W-:Y:S01]  /*6c00*/  ISETP.LT.OR P5, PT, R31, 0x11, !P1 ;  /* 0x000000111f00780c */ /* 0x000fe20004fa1670 */
[-C--:B------:R-:W-:Y:S01]  /*6c10*/  FMUL R131, R131, R8.reuse ;  /* 0x0000000883837220 */ /* 0x080fe20000400000 */
[----:B------:R-:W-:Y:S01]  /*6c20*/  F2FP.SATFINITE.E4M3.F32.PACK_AB_MERGE_C R133, RZ, R133, RZ ;  /* 0x00000085ff85723e */ /* 0x000fe200048070ff */
[----:B------:R-:W-:Y:S01]  /*6c30*/  FMUL R130, R130, R8 ;  /* 0x0000000882827220 */ /* 0x000fe20000400000 */
[----:B-1----:R-:W-:Y:S01]  /*6c40*/  F2FP.SATFINITE.E4M3.F32.PACK_AB_MERGE_C R25, RZ, R134, RZ ;  /* 0x00000086ff19723e */ /* 0x002fe200048070ff */
[----:B------:R-:W-:Y:S01]  /*6c50*/  @!P3 STG.E.U8 desc[UR16][R14.64+0x8], R139 ;  /* 0x0000088b0e00b986 */ /* 0x000fe2000c101110 */
[----:B------:R-:W-:Y:S01]  /*6c60*/  ISETP.LT.OR P3, PT, R31, 0x12, !P1 ;  /* 0x000000121f00780c */ /* 0x000fe20004f61670 */
[-C--:B------:R-:W-:Y:S01]  /*6c70*/  FMUL R129, R129, R8.reuse ;  /* 0x0000000881817220 */ /* 0x080fe20000400000 */
[----:B------:R-:W-:Y:S01]  /*6c80*/  F2FP.SATFINITE.E4M3.F32.PACK_AB_MERGE_C R131, RZ, R131, RZ ;  /* 0x00000083ff83723e */ /* 0x000fe200048070ff */
[----:B------:R1:W-:Y:S01]  /*6c90*/  @!P6 STG.E.U8 desc[UR16][R14.64+0x9], R27 ;  /* 0x0000091b0e00e986 */ /* 0x0003e2000c101110 */
[C---:B------:R-:W-:Y:S01]  /*6ca0*/  ISETP.LT.OR P6, PT, R31.reuse, 0x11, !P2 ;  /* 0x000000111f00780c */ /* 0x040fe200057c1670 */
[----:B------:R-:W-:Y:S01]  /*6cb0*/  FMUL R128, R128, R8 ;  /* 0x0000000880807220 */ /* 0x000fe20000400000 */
[----:B0-----:R-:W-:Y:S01]  /*6cc0*/  F2FP.SATFINITE.E4M3.F32.PACK_AB_MERGE_C R7, RZ, R136, RZ ;  /* 0x00000088ff07723e */ /* 0x001fe200048070ff */
[----:B------:R-:W-:Y:S01]  /*6cd0*/  @!P5 STG.E.U8 desc[UR16][R16.64+0x10], R137 ;  /* 0x000010891000d986 */ /* 0x000fe2000c101110 */
[----:B------:R-:W-:Y:S01]  /*6ce0*/  ISETP.LT.OR P5, PT, R31, 0x12, !P2 ;  /* 0x000000121f00780c */ /* 0x000fe200057a1670 */
[-C--:B------:R-:W-:Y:S01]  /*6cf0*/  FMUL R127, R127, R8.reuse ;  /* 0x000000087f7f7220 */ /* 0x080fe20000400000 */
[----:B------:R-:W-:Y:S01]  /*6d00*/  F2FP.SATFINITE.E4M3.F32.PACK_AB_MERGE_C R129, RZ, R129, RZ ;  /* 0x00000081ff81723e */ /* 0x000fe200048070ff */
[-C--:B------:R-:W-:Y:S01]  /*6d10*/  FMUL R126, R126, R8.reuse ;  /* 0x000000087e7e7220 */ /* 0x080fe20000400000 */
[-C--:B------:R-:W-:Y:S01]  /*6d20*/  FMUL R125, R125, R8.reuse ;  /* 0x000000087d7d7220 */ /* 0x080fe20000400000 */
[----:B------:R0:W-:Y:S01]  /*6d30*/  @!P3 STG.E.U8 desc[UR16][R16.64+0x11], R7 ;  /* 0x000011071000b986 */ /* 0x0001e2000c101110 */
[C---:B------:R-:W-:Y:S01]  /*6d40*/  ISETP.LT.OR P3, PT, R31.reuse, 0x19, !P1 ;  /* 0x000000191f00780c */ /* 0x040fe20004f61670 */
[----:B------:R-:W-:Y:S01]  /*6d50*/  FMUL R124, R124, R8 ;  /* 0x000000087c7c7220 */ /* 0x000fe20000400000 */
[----:B-1----:R-:W-:Y:S01]  /*6d60*/  F2FP.SATFINITE.E4M3.F32.PACK_AB_MERGE_C R27, RZ, R132, RZ ;  /* 0x00000084ff1b723e */ /* 0x002fe200048070ff */
[----:B------:R-:W-:Y:S01]  /*6d70*/  @!P6 STG.E.U8 desc[UR16][R14.64+0x10], R135 ;  /* 0x000010870e00e986 */ /* 0x000fe2000c101110 */
[----:B------:R-:W-:Y:S01]  /*6d80*/  ISETP.LT.OR P6, PT, R31, 0x1a, !P1 ;  /* 0x0000001a1f00780c */ /* 0x000fe20004fc1670 */
[-C--:B------:R-:W-:Y:S01]  /*6d90*/  FMUL R123, R123, R8.reuse ;  /* 0x000000087b7b7220 */ /* 0x080fe20000400000 */
[----:B------:R-:W-:Y:S01]  /*6da0*/  F2FP.SATFINITE.E4M3.F32.PACK_AB_MERGE_C R127, RZ, R127, RZ ;  /* 0x0000007fff7f723e */ /* 0x000fe200048070ff */
[----:B------:R1:W-:Y:S01]  /*6db0*/  @!P5 STG.E.U8 desc[UR16][R14.64+0x11], R25 ;  /* 0x000011190e00d986 */ /* 0x0003e2000c101110 */
[----:B------:R-:W-:Y:S01]  /*6dc0*/  ISETP.LT.OR P5, PT, R31, 0x19, !P2 ;  /* 0x000000191f00780c */ /* 0x000fe200057a1670 */
[-C--:B------:R-:W-:Y:S01]  /*6dd0*/  FMUL R122, R122, R8.reuse ;  /* 0x000000087a7a7220 */ /* 0x080fe20000400000 */
[----:B------:R-:W-:Y:S01]  /*6de0*/  F2FP.SATFINITE.E4M3.F32.PACK_AB_MERGE_C R125, RZ, R125, RZ ;  /* 0x0000007dff7d723e */ /* 0x000fe200048070ff */
        /* <DEDUP_REMOVED lines=8> */
[----:B------:R-:W-:Y:S01]  /*6e70*/  FMUL R119, R119, R8 ;  /* 0x0000000877777220 */ /* 0x000fe20000400000 */
[----:B-1----:R-:W-:Y:S01]  /*6e80*/  F2FP.SATFINITE.E4M3.F32.PACK_AB_MERGE_C R25, RZ, R128, RZ ;  /* 0x00000080ff19723e */ /* 0x002fe200048070ff */
[----:B------:R-:W-:Y:S01]  /*6e90*/  @!P5 STG.E.U8 desc[UR16][R14.64+0x18], R131 ;  /* 0x000018830e00d986 */ /* 0x000fe2000c101110 */
[----:B------:R-:W-:Y:S01]  /*6ea0*/  ISETP.LT.OR P5, PT, R31, 0x22, !P1 ;  /* 0x000000221f00780c */ /* 0x000fe20004fa1670 */
[-C--:B------:R-:W-:Y:S01]  /*6eb0*/  FMUL R118, R118, R8.reuse ;  /* 0x0000000876767220 */ /* 0x080fe20000400000 */
[----:B------:R-:W-:Y:S01]  /*6ec0*/  F2FP.SATFINITE.E4M3.F32.PACK_AB_MERGE_C R121, RZ, R121, RZ ;  /* 0x00000079ff79723e */ /* 0x000fe200048070ff */
[-C--:B------:R-:W-:Y:S01]  /*6ed0*/  FMUL R117, R117, R8.reuse ;  /* 0x0000000875757220 */ /* 0x080fe20000400000 */
[----:B------:R-:W-:Y:S01]  /*6ee0*/  F2FP.SATFINITE.E4M3.F32.PACK_AB_MERGE_C R119, RZ, R119, RZ ;  /* 0x00000077ff77723e */ /* 0x000fe200048070ff */
[----:B------:R1:W-:Y:S01]  /*6ef0*/  @!P3 STG.E.U8 desc[UR16][R14.64+0x19], R7 ;  /* 0x000019070e00b986 */ /* 0x0003e2000c101110 */
[C---:B------:R-:W-:Y:S01]  /*6f00*/  ISETP.LT.OR P3, PT, R31.reuse, 0x21, !P2 ;  /* 0x000000211f00780c */ /* 0x040fe20005761670 */
        /* <DEDUP_REMOVED lines=9> */
[----:B------:R-:W-:Y:S01]  /*6fa0*/  FMUL R113, R113, R8 ;  /* 0x0000000871717220 */ /* 0x000fe20000400000 */
[----:B-1----:R-:W-:Y:S01]  /*6fb0*/  F2FP.SATFINITE.E4M3.F32.PACK_AB_MERGE_C R7, RZ, R124, RZ ;  /* 0x0000007cff07723e */ /* 0x002fe200048070ff */
[-C--:B------:R-:W-:Y:S01]  /*6fc0*/  FMUL R112, R112, R8.reuse ;  /* 0x0000000870707220 */ /* 0x080fe20000400000 */
        /* <DEDUP_REMOVED lines=29> */
[----:B------:R-:W-:Y:S01]  /*71a0*/  ISETP.LT.OR P3, PT, R31, 0x32, !P2 ;  /* 0x000000321f00780c */ /* 0x000fe20005761670 */
[-C--:B------:R-:W-:Y:S01]  /*71b0*/  FMUL R103, R103, R8.reuse ;  /* 0x0000000867677220 */ /* 0x080fe20000400000 */
[----:B------:R-:W-:Y:S01]  /*71c0*/  F2FP.SATFINITE.E4M3.F32.PACK_AB_MERGE_C R105, RZ, R105, RZ ;  /* 0x00000069ff69723e */ /* 0x000fe200048070ff */
[----:B------:R0:W-:Y:S01]  /*71d0*/  @!P6 STG.E.U8 desc[UR16][R16.64+0x31], R27 ;  /* 0x0000311b1000e986 */ /* 0x0001e2000c101110 */
[C---:B------:R-:W-:Y:S01]  /*71e0*/  ISETP.LT.OR P6, PT, R31.reuse, 0x39, !P1 ;  /* 0x000000391f00780c */ /* 0x040fe20004fc1670 */
[-C--:B------:R-:W-:Y:S01]  /*71f0*/  FMUL R102, R102, R8.reuse ;  /* 0x0000000866667220 */ /* 0x080fe20000400000 */
[C---:B------:R-:W-:Y:S01]  /*7200*/  ISETP.LT.OR P1, PT, R31.reuse, 0x3a, !P1 ;  /* 0x0000003a1f00780c */ /* 0x040fe20004f21670 */
[----:B------:R-:W-:Y:S01]  /*7210*/  @!P5 STG.E.U8 desc[UR16][R14.64+0x30], R119 ;  /* 0x000030770e00d986 */ /* 0x000fe2000c101110 */
[C---:B------:R-:W-:Y:S01]  /*7220*/  ISETP.LT.OR P5, PT, R31.reuse, 0x39, !P2 ;  /* 0x000000391f00780c */ /* 0x040fe200057a1670 */
[-C--:B------:R-:W-:Y:S01]  /*7230*/  FMUL R100, R100, R8.reuse ;  /* 0x0000000864647220 */ /* 0x080fe20000400000 */
[----:B------:R-:W-:Y:S01]  /*7240*/  ISETP.LT.OR P2, PT, R31, 0x3a, !P2 ;  /* 0x0000003a1f00780c */ /* 0x000fe20005741670 */
[----:B------:R-:W-:Y:S01]  /*7250*/  FMUL R101, R101, R8 ;  /* 0x0000000865657220 */ /* 0x000fe20000400000 */
[----:B-1----:R-:W-:Y:S01]  /*7260*/  F2FP.SATFINITE.E4M3.F32.PACK_AB_MERGE_C R25, RZ, R116, RZ ;  /* 0x00000074ff19723e */ /* 0x002fe200048070ff */
[----:B------:R1:W-:Y:S01]  /*7270*/  @!P3 STG.E.U8 desc[UR16][R14.64+0x31], R7 ;  /* 0x000031070e00b986 */ /* 0x0003e2000c101110 */
[C---:B------:R-:W-:Y:S01]  /*7280*/  ISETP.GE.AND P3, PT, R32.reuse, 0x89, PT ;  /* 0x000000892000780c */ /* 0x040fe20003f66270 */
[----:B------:R-:W-:Y:S01]  /*7290*/  FMUL R99, R99, R8 ;  /* 0x0000000863637220 */ /* 0x000fe20000400000 */
[----:B0-----:R-:W-:Y:S01]  /*72a0*/  F2FP.SATFINITE.E4M3.F32.PACK_AB_MERGE_C R27, RZ, R114, RZ ;  /* 0x00000072ff1b723e */ /* 0x001fe200048070ff */
[----:B------:R-:W-:Y:S01]  /*72b0*/  @!P6 STG.E.U8 desc[UR16][R16.64+0x38], R117 ;  /* 0x000038751000e986 */ /* 0x000fe2000c101110 */
[----:B------:R-:W-:Y:S01]  /*72c0*/  ISETP.GE.AND P6, PT, R32, 0x81, PT ;  /* 0x000000812000780c */ /* 0x000fe20003fc6270 */
[-C--:B------:R-:W-:Y:S01]  /*72d0*/  FMUL R98, R98, R8.reuse ;  /* 0x0000000862627220 */ /* 0x080fe20000400000 */
[----:B------:R-:W-:Y:S01]  /*72e0*/  F2FP.SATFINITE.E4M3.F32.PACK_AB_MERGE_C R103, RZ, R103, RZ ;  /* 0x00000067ff67723e */ /* 0x000fe200048070ff */
[----:B------:R0:W-:Y:S01]  /*72f0*/  @!P1 STG.E.U8 desc[UR16][R16.64+0x39], R25 ;  /* 0x0000391910009986 */ /* 0x0001e2000c101110 */
[----:B------:R-:W-:Y:S01]  /*7300*/  ISETP.LT.OR P1, PT, R31, 0x1, !P6 ;  /* 0x000000011f00780c */ /* 0x000fe20007721670 */
[-C--:B------:R-:W-:Y:S01]  /*7310*/  FMUL R97, R97, R8.reuse ;  /* 0x0000000861617220 */ /* 0x080fe20000400000 */
[----:B------:R-:W-:Y:S01]  /*7320*/  F2FP.SATFINITE.E4M3.F32.PACK_AB_MERGE_C R101, RZ, R101, RZ ;  /* 0x00000065ff65723e */ /* 0x000fe200048070ff */
[----:B------:R-:W-:Y:S01]  /*7330*/  @!P2 STG.E.U8 desc[UR16][R14.64+0x39], R27 ;  /* 0x0000391b0e00a986 */ /* 0x000fe2000c101110 */
[C---:B------:R-:W-:Y:S01]  /*7340*/  ISETP.LT.OR P2, PT, R31.reuse, 0x2, !P6 ;  /* 0x000000021f00780c */ /* 0x040fe20007741670 */
[----:B------:R-:W-:Y:S01]  /*7350*/  FMUL R96, R96, R8 ;  /* 0x0000000860607220 */ /* 0x000fe20000400000 */
[----:B-1----:R-:W-:Y:S01]  /*7360*/  F2FP.SATFINITE.E4M3.F32.PACK_AB_MERGE_C R7, RZ, R112, RZ ;  /* 0x00000070ff07723e */ /* 0x002fe200048070ff */
        /* <DEDUP_REMOVED lines=45> */
[----:B------:R-:W-:Y:S01]  /*7640*/  FMUL R20, R20, R8 ;  /* 0x0000000814147220 */ /* 0x000fe20000400000 */
[----:B------:R-:W-:-:S03]  /*7650*/  F2FP.SATFINITE.E4M3.F32.PACK_AB_MERGE_C R19, RZ, R19, RZ ;  /* 0x00000013ff13723e */ /* 0x000fc600048070ff */
[----:B------:R-:W-:Y:S02]  /*7660*/  F2FP.SATFINITE.E4M3.F32.PACK_AB_MERGE_C R21, RZ, R21, RZ ;  /* 0x00000015ff15723e */ /* 0x000fe400048070ff */
[----:B-1----:R-:W-:Y:S01]  /*7670*/  F2FP.SATFINITE.E4M3.F32.PACK_AB_MERGE_C R7, RZ, R100, RZ ;  /* 0x00000064ff07723e */ /* 0x002fe200048070ff */
[----:B------:R0:W-:Y:S01]  /*7680*/  @!P2 STG.E.U8 desc[UR16][R12.64+0x11], R15 ;  /* 0x0000110f0c00a986 */ /* 0x0001e2000c101110 */
[----:B------:R-:W-:-:S03]  /*7690*/  ISETP.LT.OR P2, PT, R31, 0x1a, !P6 ;  /* 0x0000001a1f00780c */ /* 0x000fc60007741670 */
[----:B------:R-:W-:Y:S01]  /*76a0*/  @!P1 STG.E.U8 desc[UR16][R10.64+0x10], R103 ;  /* 0x000010670a009986 */ /* 0x000fe2000c101110 */
[----:B------:R-:W-:-:S03]  /*76b0*/  ISETP.LT.OR P1, PT, R31, 0x19, !P6 ;  /* 0x000000191f00780c */ /* 0x000fc60007721670 */
[----:B------:R1:W-:Y:S01]  /*76c0*/  @!P5 STG.E.U8 desc[UR16][R10.64+0x11], R17 ;  /* 0x000011110a00d986 */ /* 0x0003e2000c101110 */
[----:B------:R-:W-:Y:S02]  /*76d0*/  ISETP.LT.OR P5, PT, R31, 0x19, !P3 ;  /* 0x000000191f00780c */ /* 0x000fe40005fa1670 */
[----:B0-----:R-:W-:-:S03]  /*76e0*/  F2FP.SATFINITE.E4M3.F32.PACK_AB_MERGE_C R15, RZ, R98, RZ ;  /* 0x00000062ff0f723e */ /* 0x001fc600048070ff */
[----:B------:R0:W-:Y:S01]  /*76f0*/  @!P2 STG.E.U8 desc[UR16][R12.64+0x19], R7 ;  /* 0x000019070c00a986 */ /* 0x0001e2000c101110 */
[----:B------:R-:W-:-:S03]  /*7700*/  ISETP.LT.OR P2, PT, R31, 0x1a, !P3 ;  /* 0x0000001a1f00780c */ /* 0x000fc60005f41670 */
[----:B------:R-:W-:Y:S01]  /*7710*/  @!P1 STG.E.U8 desc[UR16][R12.64+0x18], R101 ;  /* 0x000018650c009986 */ /* 0x000fe2000c101110 */
[C---:B------:R-:W-:Y:S02]  /*7720*/  ISETP.LT.OR P1, PT, R31.reuse, 0x21, !P6 ;  /* 0x000000211f00780c */ /* 0x040fe40007721670 */
[----:B-1----:R-:W-:Y:S01]  /*7730*/  F2FP.SATFINITE.E4M3.F32.PACK_AB_MERGE_C R17, RZ, R96, RZ ;  /* 0x00000060ff11723e */ /* 0x002fe200048070ff */
[----:B------:R-:W-:Y:S01]  /*7740*/  @!P5 STG.E.U8 desc[UR16][R10.64+0x18], R99 ;  /* 0x000018630a00d986 */ /* 0x000fe2000c101110 */
[----:B------:R-:W-:Y:S02]  /*7750*/  ISETP.LT.OR P5, PT, R31, 0x22, !P6 ;  /* 0x000000221f00780c */ /* 0x000fe400077a1670 */
[----:B0-----:R-:W-:-:S03]  /*7760*/  F2FP.SATFINITE.E4M3.F32.PACK_AB_MERGE_C R7, RZ, R94, RZ ;  /* 0x0000005eff07723e */ /* 0x001fc600048070ff */
        /* <DEDUP_REMOVED lines=21> */
[----:B0-----:R-:W-:-:S07]  /*78c0*/  F2FP.SATFINITE.E4M3.F32.PACK_AB_MERGE_C R15, RZ, R18, RZ ;  /* 0x00000012ff0f723e */ /* 0x001fce00048070ff */
[----:B------:R-:W-:Y:S01]  /*78d0*/  @!P1 STG.E.U8 desc[UR16][R12.64+0x30], R89 ;  /* 0x000030590c009986 */ /* 0x000fe2000c101110 */
[C---:B------:R-:W-:Y:S02]  /*78e0*/  ISETP.LT.OR P1, PT, R31.reuse, 0x39, !P6 ;  /* 0x000000391f00780c */ /* 0x040fe40007721670 */
[C---:B------:R-:W-:Y:S01]  /*78f0*/  ISETP.LT.OR P6, PT, R31.reuse, 0x3a, !P6 ;  /* 0x0000003a1f00780c */ /* 0x040fe200077c1670 */
[----:B------:R0:W-:Y:S01]  /*7900*/  @!P5 STG.E.U8 desc[UR16][R12.64+0x31], R7 ;  /* 0x000031070c00d986 */ /* 0x0001e2000c101110 */
[C---:B------:R-:W-:Y:S02]  /*7910*/  ISETP.LT.OR P5, PT, R31.reuse, 0x32, !P3 ;  /* 0x000000321f00780c */ /* 0x040fe40005fa1670 */
[----:B-1----:R-:W-:Y:S01]  /*7920*/  F2FP.SATFINITE.E4M3.F32.PACK_AB_MERGE_C R17, RZ, R20, RZ ;  /* 0x00000014ff11723e */ /* 0x002fe200048070ff */
[----:B------:R1:W-:Y:S01]  /*7930*/  @!P2 STG.E.U8 desc[UR16][R10.64+0x30], R23 ;  /* 0x000030170a00a986 */ /* 0x0003e2000c101110 */
[C---:B------:R-:W-:Y:S02]  /*7940*/  ISETP.LT.OR P2, PT, R31.reuse, 0x39, !P3 ;  /* 0x000000391f00780c */ /* 0x040fe40005f41670 */
[----:B------:R-:W-:-:S02]  /*7950*/  ISETP.LT.OR P3, PT, R31, 0x3a, !P3 ;  /* 0x0000003a1f00780c */ /* 0x000fc40005f61670 */
[----:B0-----:R-:W-:-:S05]  /*7960*/  F2FP.SATFINITE.E4M3.F32.PACK_AB_MERGE_C R7, RZ, R22, RZ ;  /* 0x00000016ff07723e */ /* 0x001fca00048070ff */
[----:B------:R1:W-:Y:S04]  /*7970*/  @!P5 STG.E.U8 desc[UR16][R10.64+0x31], R7 ;  /* 0x000031070a00d986 */ /* 0x0003e8000c101110 */
[----:B------:R1:W-:Y:S04]  /*7980*/  @!P1 STG.E.U8 desc[UR16][R12.64+0x38], R19 ;  /* 0x000038130c009986 */ /* 0x0003e8000c101110 */
[----:B------:R1:W-:Y:S04]  /*7990*/  @!P6 STG.E.U8 desc[UR16][R12.64+0x39], R15 ;  /* 0x0000390f0c00e986 */ /* 0x0003e8000c101110 */
[----:B------:R1:W-:Y:S04]  /*79a0*/  @!P2 STG.E.U8 desc[UR16][R10.64+0x38], R21 ;  /* 0x000038150a00a986 */ /* 0x0003e8000c101110 */
[----:B------:R1:W-:Y:S02]  /*79b0*/  @!P3 STG.E.U8 desc[UR16][R10.64+0x39], R17 ;  /* 0x000039110a00b986 */ /* 0x0003e4000c101110 */
.L_x_167:
[----:B------:R-:W-:Y:S05]  /*79c0*/  BSYNC B0 ;  /* 0x0000000000007941 */ /* 0x000fea0003800000 */
.L_x_37:
[----:B------:R-:W-:Y:S01]  /*79d0*/  ULDC UR6, c[0x0][0xc] ;  /* 0x0000030000067ab9 */ /* 0x000fe20000000800 */
[----:B------:R-:W-:Y:S01]  /*79e0*/  ULDC UR7, c[0x0][0x10] ;  /* 0x0000040000077ab9 */ /* 0x000fe20000000800 */
[----:B01-34-:R-:W0:Y:S01]  /*79f0*/  LDC R7, c[0x0][0x14] ;  /* 0x00000500ff077b82 */ /* 0x01be220000000800 */
[----:B------:R-:W-:Y:S01]  /*7a00*/  UIMAD.WIDE.U32 UR6, UR6, UR7, URZ ;  /* 0x00000007060672a5 */ /* 0x000fe2000f8e003f */
[----:B------:R-:W-:Y:S02]  /*7a10*/  IMAD.MOV.U32 R10, RZ, RZ, -0x1 ;  /* 0xffffffffff0a7424 */ /* 0x000fe400078e00ff */
[----:B------:R-:W-:-:S03]  /*7a20*/  IMAD.MOV.U32 R6, RZ, RZ, -0x1 ;  /* 0xffffffffff067424 */ /* 0x000fc600078e00ff */
[----:B0-----:R-:W-:-:S04]  /*7a30*/  IMAD.WIDE.U32 R2, R7, UR6, R2 ;  /* 0x0000000607027c25 */ /* 0x001fc8000f8e0002 */
[----:B------:R-:W-:Y:S01]  /*7a40*/  IMAD R7, R7, UR7, RZ ;  /* 0x0000000707077c24 */ /* 0x000fe2000f8e02ff */
[----:B------:R-:W-:Y:S02]  /*7a50*/  ULDC.64 UR6, c[0x0][0x650] ;  /* 0x0001940000067ab9 */ /* 0x000fe40000000a00 */
[----:B------:R-:W-:Y:S01]  /*7a60*/  ISETP.GE.U32.AND P1, PT, R2, UR6, PT ;  /* 0x0000000602007c0c */ /* 0x000fe2000bf26070 */
[--C-:B------:R-:W-:Y:S01]  /*7a70*/  IMAD.IADD R3, R3, 0x1, R7.reuse ;  /* 0x0000000103037824 */ /* 0x100fe200078e0207 */
[----:B------:R-:W-:-:S04]  /*7a80*/  PRMT R7, RZ, 0x7610, R7 ;  /* 0x00007610ff077816 */ /* 0x000fc80000000007 */
[----:B------:R-:W-:-:S13]  /*7a90*/  ISETP.GE.U32.AND.EX P1, PT, R3, UR7, PT, P1 ;  /* 0x0000000703007c0c */ /* 0x000fda000bf26110 */
[----:B------:R-:W-:Y:S05]  /*7aa0*/  @P1 BRA `(.L_x_168) ;  /* 0x0000000400601947 */ /* 0x000fea0003800000 */
[----:B------:R-:W0:Y:S01]  /*7ab0*/  S2R R20, SR_CTAID.X ;  /* 0x0000000000147919 */ /* 0x000e220000002500 */
[----:B------:R-:W1:Y:S01]  /*7ac0*/  LDC.64 R14, c[0x0][0x628] ;  /* 0x00018a00ff0e7b82 */ /* 0x000e620000000a00 */
[----:B------:R-:W-:Y:S01]  /*7ad0*/  ULDC UR6, c[0x0][0x150] ;  /* 0x0000540000067ab9 */ /* 0x000fe20000000800 */
[----:B-----5:R-:W-:Y:S01]  /*7ae0*/  IMAD.MOV.U32 R12, RZ, RZ, R2 ;  /* 0x000000ffff0c7224 */ /* 0x020fe200078e0002 */
[----:B------:R-:W3:Y:S01]  /*7af0*/  S2R R22, SR_CTAID.Y ;  /* 0x0000000000167919 */ /* 0x000ee20000002600 */
[----:B------:R-:W-:-:S04]  /*7b00*/  IMAD.MOV.U32 R13, RZ, RZ, R3 ;  /* 0x000000ffff0d7224 */ /* 0x000fc800078e0003 */
[----:B------:R-:W4:Y:S08]  /*7b10*/  LDC R23, c[0x0][0x144] ;  /* 0x00005100ff177b82 */ /* 0x000f300000000800 */
[----:B--2---:R-:W2:Y:S08]  /*7b20*/  LDC R16, c[0x0][0x630] ;  /* 0x00018c00ff107b82 */ /* 0x004eb00000000800 */
[----:B------:R-:W2:Y:S01]  /*7b30*/  LDC.64 R18, c[0x0][0x620] ;  /* 0x00018800ff127b82 */ /* 0x000ea20000000a00 */
[----:B-1----:R-:W-:-:S04]  /*7b40*/  ISETP.NE.U32.AND P1, PT, R14, RZ, PT ;  /* 0x000000ff0e00720c */ /* 0x002fc80003f25070 */
[----:B------:R-:W-:Y:S02]  /*7b50*/  ISETP.NE.AND.EX P1, PT, R15, RZ, PT, P1 ;  /* 0x000000ff0f00720c */ /* 0x000fe40003f25310 */
[----:B0-----:R-:W-:-:S05]  /*7b60*/  I2FP.F32.U32 R6, R20 ;  /* 0x0000001400067245 */ /* 0x001fca0000201000 */
[----:B------:R-:W-:-:S04]  /*7b70*/  FMUL R6, R6, UR6 ;  /* 0x0000000606067c20 */ /* 0x000fc80008400000 */
[----:B------:R0:W1:Y:S02]  /*7b80*/  F2I.U32.TRUNC.NTZ R21, R6 ;  /* 0x0000000600157305 */ /* 0x000064000020f000 */
[----:B---34-:R-:W-:Y:S05]  /*7b90*/  @!P1 BRA `(.L_x_169) ;  /* 0x0000000000289947 */ /* 0x018fea0003800000 */
[----:B------:R-:W3:Y:S02]  /*7ba0*/  LDC R7, c[0x0][0x634] ;  /* 0x00018d00ff077b82 */ /* 0x000ee40000000800 */
[----:B---3--:R-:W-:-:S05]  /*7bb0*/  IADD3 R13, P1, R2, R7, RZ ;  /* 0x00000007020d7210 */ /* 0x008fca0007f3e0ff */
[----:B------:R-:W-:-:S04]  /*7bc0*/  IMAD.X R17, RZ, RZ, R3, P1 ;  /* 0x000000ffff117224 */ /* 0x000fc800008e0603 */
[----:B0-----:R-:W-:-:S04]  /*7bd0*/  IMAD.WIDE.U32 R6, R17, R14, RZ ;  /* 0x0000000e11067225 */ /* 0x001fc800078e00ff */
[----:B------:R-:W-:-:S04]  /*7be0*/  IMAD.WIDE.U32 R10, P1, R13, R15, R6 ;  /* 0x0000000f0d0a7225 */ /* 0x000fc80007820006 */
[----:B------:R-:W-:-:S04]  /*7bf0*/  IMAD.WIDE.U32 R6, R13, R14, RZ ;  /* 0x0000000e0d067225 */ /* 0x000fc800078e00ff */
[----:B------:R-:W-:Y:S01]  /*7c00*/  IMAD.X R13, RZ, RZ, RZ, P1 ;  /* 0x000000ffff0d7224 */ /* 0x000fe200008e06ff */
[----:B------:R-:W-:Y:S01]  /*7c10*/  IADD3 RZ, P1, R7, R10, RZ ;  /* 0x0000000a07ff7210 */ /* 0x000fe20007f3e0ff */
[----:B------:R-:W-:-:S04]  /*7c20*/  IMAD.MOV.U32 R12, RZ, RZ, R11 ;  /* 0x000000ffff0c7224 */ /* 0x000fc800078e000b */
[----:B------:R-:W-:-:S08]  /*7c30*/  IMAD.WIDE.U32.X R12, R17, R15, R12, P1 ;  /* 0x0000000f110c7225 */ /* 0x000fd000008e040c */
.L_x_169:
[----:B------:R-:W3:Y:S01]  /*7c40*/  LDC.64 R28, c[0x0][0x640] ;  /* 0x00019000ff1c7b82 */ /* 0x000ee20000000a00 */
[-C--:B--2---:R-:W-:Y:S01]  /*7c50*/  SHF.R.U64 R17, R12, R16.reuse, R13 ;  /* 0x000000100c117219 */ /* 0x084fe2000000120d */
[----:B-1----:R-:W-:Y:S01]  /*7c60*/  IMAD.MOV R21, RZ, RZ, -R21 ;  /* 0x000000ffff157224 */ /* 0x002fe200078e0a15 */
[----:B0-----:R-:W-:Y:S01]  /*7c70*/  SHF.R.U32.HI R6, RZ, R16, R13 ;  /* 0x00000010ff067219 */ /* 0x001fe2000001160d */
[----:B------:R-:W-:Y:S01]  /*7c80*/  ULDC UR6, c[0x0][0x154] ;  /* 0x0000550000067ab9 */ /* 0x000fe20000000800 */
[----:B------:R-:W-:Y:S01]  /*7c90*/  IADD3 R11, P1, RZ, -R17, RZ ;  /* 0x80000011ff0b7210 */ /* 0x000fe20007f3e0ff */
[----:B------:R-:W-:Y:S02]  /*7ca0*/  IMAD R23, R23, R21, R20 ;  /* 0x0000001517177224 */ /* 0x000fe400078e0214 */
[----:B------:R-:W0:Y:S01]  /*7cb0*/  LDC R12, c[0x0][0x618] ;  /* 0x00018600ff0c7b82 */ /* 0x000e220000000800 */
[----:B------:R-:W-:Y:S02]  /*7cc0*/  IMAD.MOV.U32 R13, RZ, RZ, 0x1 ;  /* 0x00000001ff0d7424 */ /* 0x000fe400078e00ff */
[----:B------:R-:W-:-:S04]  /*7cd0*/  IMAD.X R7, RZ, RZ, ~R6, P1 ;  /* 0x000000ffff077224 */ /* 0x000fc800008e0e06 */
[-C--:B------:R-:W-:Y:S01]  /*7ce0*/  IMAD R10, R7, R18.reuse, RZ ;  /* 0x00000012070a7224 */ /* 0x080fe200078e02ff */
[----:B------:R-:W1:Y:S01]  /*7cf0*/  LDC R24, c[0x0][0x608] ;  /* 0x00018200ff187b82 */ /* 0x000e620000000800 */
[----:B------:R-:W-:-:S04]  /*7d00*/  IMAD.WIDE.U32 R6, R11, R18, R2 ;  /* 0x000000120b067225 */ /* 0x000fc800078e0002 */
[----:B------:R-:W-:Y:S01]  /*7d10*/  IMAD R11, R11, R19, R10 ;  /* 0x000000130b0b7224 */ /* 0x000fe200078e020a */
[----:B------:R-:W-:Y:S02]  /*7d20*/  I2FP.F32.U32 R10, R22 ;  /* 0x00000016000a7245 */ /* 0x000fe40000201000 */
[----:B------:R-:W2:Y:S01]  /*7d30*/  LDC R26, c[0x0][0x658] ;  /* 0x00019600ff1a7b82 */ /* 0x000ea20000000800 */
[----:B------:R-:W-:Y:S01]  /*7d40*/  IMAD.IADD R7, R7, 0x1, R11 ;  /* 0x0000000107077824 */ /* 0x000fe200078e020b */
[----:B---3--:R-:W-:Y:S01]  /*7d50*/  ISETP.NE.U32.AND P1, PT, R28, RZ, PT ;  /* 0x000000ff1c00720c */ /* 0x008fe20003f25070 */
[----:B------:R-:W-:Y:S01]  /*7d60*/  FMUL R10, R10, UR6 ;  /* 0x000000060a0a7c20 */ /* 0x000fe20008400000 */
[----:B------:R-:W-:Y:S02]  /*7d70*/  IMAD.MOV.U32 R11, RZ, RZ, -0x1 ;  /* 0xffffffffff0b7424 */ /* 0x000fe400078e00ff */
[----:B------:R-:W-:Y:S01]  /*7d80*/  ISETP.NE.AND.EX P1, PT, R29, RZ, PT, P1 ;  /* 0x000000ff1d00720c */ /* 0x000fe20003f25310 */
[----:B------:R3:W4:Y:S01]  /*7d90*/  F2I.U32.TRUNC.NTZ R19, R10 ;  /* 0x0000000a00137305 */ /* 0x000722000020f000 */
[----:B------:R-:W3:Y:S01]  /*7da0*/  LDC R21, c[0x0][0x148] ;  /* 0x00005200ff157b82 */ /* 0x000ee20000000800 */
[----:B0-----:R-:W-:-:S02]  /*7db0*/  SHF.R.U64 R16, R6, R12, R7 ;  /* 0x0000000c06107219 */ /* 0x001fc40000001207 */
[----:B------:R-:W-:-:S05]  /*7dc0*/  SHF.R.U32.HI R7, RZ, R12, R7 ;  /* 0x0000000cff077219 */ /* 0x000fca0000011607 */
[----:B------:R-:W0:Y:S01]  /*7dd0*/  LDC R20, c[0x0][0x600] ;  /* 0x00018000ff147b82 */ /* 0x000e220000000800 */
[-CC-:B-1----:R-:W-:Y:S02]  /*7de0*/  SHF.R.U64 R14, R16, R24.reuse, R7.reuse ;  /* 0x00000018100e7219 */ /* 0x182fe40000001207 */
[----:B------:R-:W-:-:S05]  /*7df0*/  SHF.R.U32.HI R7, RZ, R24, R7 ;  /* 0x00000018ff077219 */ /* 0x000fca0000011607 */
[----:B------:R-:W1:Y:S01]  /*7e00*/  LDC R27, c[0x0][0x648] ;  /* 0x00019200ff1b7b82 */ /* 0x000e620000000800 */
[-CC-:B--2---:R-:W-:Y:S02]  /*7e10*/  SHF.R.U64 R18, R14, R26.reuse, R7.reuse ;  /* 0x0000001a0e127219 */ /* 0x184fe40000001207 */
[-C--:B------:R-:W-:Y:S02]  /*7e20*/  SHF.L.U32 R11, R11, R26.reuse, RZ ;  /* 0x0000001a0b0b7219 */ /* 0x080fe400000006ff */
[-C--:B------:R-:W-:Y:S01]  /*7e30*/  SHF.R.U32.HI R7, RZ, R26.reuse, R7 ;  /* 0x0000001aff077219 */ /* 0x080fe20000011607 */
[----:B------:R-:W-:Y:S01]  /*7e40*/  IMAD.MOV.U32 R6, RZ, RZ, R18 ;  /* 0x000000ffff067224 */ /* 0x000fe200078e0012 */
[----:B------:R-:W-:Y:S01]  /*7e50*/  SHF.L.U32 R30, R13, R26, RZ ;  /* 0x0000001a0d1e7219 */ /* 0x000fe200000006ff */
[----:B------:R-:W2:Y:S01]  /*7e60*/  LDC R31, c[0x0][0x638] ;  /* 0x00018e00ff1f7b82 */ /* 0x000ea20000000800 */
[----:B------:R-:W-:-:S07]  /*7e70*/  LOP3.LUT R25, RZ, R11, RZ, 0x33, !PT ;  /* 0x0000000bff197212 */ /* 0x000fce00078e33ff */
[----:B------:R-:W0:Y:S01]  /*7e80*/  LDC R32, c[0x0][0x610] ;  /* 0x00018400ff207b82 */ /* 0x000e220000000800 */
[----:B----4-:R-:W-:Y:S05]  /*7e90*/  @!P1 BRA `(.L_x_170) ;  /* 0x0000000000289947 */ /* 0x010fea0003800000 */
[----:B------:R-:W4:Y:S02]  /*7ea0*/  LDC R13, c[0x0][0x64c] ;  /* 0x00019300ff0d7b82 */ /* 0x000f240000000800 */
[----:B----4-:R-:W-:-:S05]  /*7eb0*/  IADD3 R13, P1, R18, R13, RZ ;  /* 0x0000000d120d7210 */ /* 0x010fca0007f3e0ff */
[----:B------:R-:W-:-:S04]  /*7ec0*/  IMAD.X R15, RZ, RZ, R7, P1 ;  /* 0x000000ffff0f7224 */ /* 0x000fc800008e0607 */
[----:B------:R-:W-:-:S04]  /*7ed0*/  IMAD.WIDE.U32 R6, R15, R28, RZ ;  /* 0x0000001c0f067225 */ /* 0x000fc800078e00ff */
[----:B---3--:R-:W-:-:S04]  /*7ee0*/  IMAD.WIDE.U32 R10, P1, R13, R29, R6 ;  /* 0x0000001d0d0a7225 */ /* 0x008fc80007820006 */
[----:B------:R-:W-:-:S04]  /*7ef0*/  IMAD.WIDE.U32 R6, R13, R28, RZ ;  /* 0x0000001c0d067225 */ /* 0x000fc800078e00ff */
[----:B------:R-:W-:Y:S01]  /*7f00*/  IMAD.X R13, RZ, RZ, RZ, P1 ;  /* 0x000000ffff0d7224 */ /* 0x000fe200008e06ff */
[----:B------:R-:W-:Y:S01]  /*7f10*/  IADD3 RZ, P1, R7, R10, RZ ;  /* 0x0000000a07ff7210 */ /* 0x000fe20007f3e0ff */
[----:B------:R-:W-:-:S04]  /*7f20*/  IMAD.MOV.U32 R12, RZ, RZ, R11 ;  /* 0x000000ffff0c7224 */ /* 0x000fc800078e000b */
[----:B------:R-:W-:-:S08]  /*7f30*/  IMAD.WIDE.U32.X R6, R15, R29, R12, P1 ;  /* 0x0000001d0f067225 */ /* 0x000fd000008e040c */
.L_x_170:
[----:B-1----:R-:W-:Y:S01]  /*7f40*/  SHF.R.U64 R6, R6, R27, R7 ;  /* 0x0000001b06067219 */ /* 0x002fe20000001207 */
[----:B0-----:R-:W-:Y:S01]  /*7f50*/  VIADD R13, R20, 0xffffffff ;  /* 0xffffffff140d7836 */ /* 0x001fe20000000000 */
[----:B------:R-:W-:Y:S01]  /*7f60*/  LOP3.LUT R11, R14, R25, RZ, 0xc0, !PT ;  /* 0x000000190e0b7212 */ /* 0x000fe200078ec0ff */
[----:B------:R-:W-:Y:S02]  /*7f70*/  IMAD.MOV R19, RZ, RZ, -R19 ;  /* 0x000000ffff137224 */ /* 0x000fe400078e0a13 */
[----:B------:R-:W-:Y:S02]  /*7f80*/  IMAD.MOV R7, RZ, RZ, -R6 ;  /* 0x000000ffff077224 */ /* 0x000fe400078e0a06 */
[----:B------:R-:W-:Y:S01]  /*7f90*/  IMAD R30, R30, R6, R11 ;  /* 0x000000061e1e7224 */ /* 0x000fe200078e020b */
[----:B------:R-:W-:Y:S01]  /*7fa0*/  LOP3.LUT R11, R16, R13, RZ, 0xc0, !PT ;  /* 0x0000000d100b7212 */ /* 0x000fe200078ec0ff */
[----:B---3--:R-:W-:Y:S02]  /*7fb0*/  @P4 IMAD R23, R21, R19, R22 ;  /* 0x0000001315174224 */ /* 0x008fe400078e0216 */
[----:B--2---:R-:W-:-:S02]  /*7fc0*/  IMAD R6, R7, R31, R18 ;  /* 0x0000001f07067224 */ /* 0x004fc400078e0212 */
[----:B------:R-:W-:Y:S02]  /*7fd0*/  IMAD R30, R30, R32, R23 ;  /* 0x000000201e1e7224 */ /* 0x000fe400078e0217 */
[----:B------:R-:W-:Y:S02]  /*7fe0*/  IMAD R11, R6, R20, R11 ;  /* 0x00000014060b7224 */ /* 0x000fe400078e020b */
[----:B------:R-:W-:Y:S02]  /*7ff0*/  IMAD.MOV.U32 R7, RZ, RZ, 0x1 ;  /* 0x00000001ff077424 */ /* 0x000fe400078e00ff */
[----:B------:R-:W-:Y:S01]  /*8000*/  IMAD.MOV.U32 R6, RZ, RZ, R17 ;  /* 0x000000ffff067224 */ /* 0x000fe200078e0011 */
[----:B------:R-:W-:Y:S02]  /*8010*/  SEL R10, R11, R30, !P4 ;  /* 0x0000001e0b0a7207 */ /* 0x000fe40006000000 */
[----:B------:R-:W-:-:S07]  /*8020*/  SEL R30, R30, R11, !P4 ;  /* 0x0000000b1e1e7207 */ /* 0x000fce0006000000 */
.L_x_168:
[----:B------:R-:W-:Y:S01]  /*8030*/  LOP3.LUT P1, RZ, R7, 0xff, RZ, 0xc0, !PT ;  /* 0x000000ff07ff7812 */ /* 0x000fe2000782c0ff */
[----:B------:R-:W-:-:S12]  /*8040*/  IMAD.MOV.U32 R7, RZ, RZ, R30 ;  /* 0x000000ffff077224 */ /* 0x000fd800078e001e */
[----:B------:R-:W-:Y:S05]  /*8050*/  @P1 BRA `(.L_x_171) ;  /* 0xffffff9000441947 */ /* 0x000fea000383ffff */
[----:B------:R-:W-:Y:S05]  /*8060*/  EXIT ;  /* 0x000000000000794d */ /* 0x000fea0003800000 */
.L_x_7:
[----:B0-----:R-:W-:Y:S01]  /*8070*/  ULDC.64 UR4, c[0x0][0x650] ;  /* 0x0001940000047ab9 */ /* 0x001fe20000000a00 */
        /* <DEDUP_REMOVED lines=25> */
.L_x_173:
[----:B------:R-:W0:Y:S01]  /*8210*/  LDC.64 R28, c[0x0][0x640] ;  /* 0x00019000ff1c7b82 */ /* 0x000e220000000a00 */
[-CC-:B------:R-:W-:Y:S01]  /*8220*/  SHF.R.U64 R21, R16, R10.reuse, R17.reuse ;  /* 0x0000000a10157219 */ /* 0x180fe20000001211 */
[----:B------:R-:W-:Y:S01]  /*8230*/  IMAD.MOV.U32 R27, RZ, RZ, 0x1 ;  /* 0x00000001ff1b7424 */ /* 0x000fe200078e00ff */
[----:B------:R-:W-:Y:S02]  /*8240*/  SHF.R.U32.HI R5, RZ, R10, R17 ;  /* 0x0000000aff057219 */ /* 0x000fe40000011611 */
[----:B------:R-:W-:-:S03]  /*8250*/  IADD3 R7, P0, RZ, -R21, RZ ;  /* 0x80000015ff077210 */ /* 0x000fc60007f1e0ff */
[----:B------:R-:W1:Y:S02]  /*8260*/  LDC R14, c[0x0][0x618] ;  /* 0x00018600ff0e7b82 */ /* 0x000e640000000800 */
[----:B------:R-:W-:Y:S02]  /*8270*/  IMAD.X R5, RZ, RZ, ~R5, P0 ;  /* 0x000000ffff057224 */ /* 0x000fe400000e0e05 */
[----:B------:R-:W-:-:S04]  /*8280*/  IMAD.WIDE.U32 R12, R7, R24, R2 ;  /* 0x00000018070c7225 */ /* 0x000fc800078e0002 */
[----:B------:R-:W2:Y:S01]  /*8290*/  LDC R16, c[0x0][0x608] ;  /* 0x00018200ff107b82 */ /* 0x000ea20000000800 */
[----:B------:R-:W-:-:S04]  /*82a0*/  IMAD R10, R5, R24, RZ ;  /* 0x00000018050a7224 */ /* 0x000fc800078e02ff */
[----:B------:R-:W-:Y:S02]  /*82b0*/  IMAD R5, R7, R25, R10 ;  /* 0x0000001907057224 */ /* 0x000fe400078e020a */
[----:B------:R-:W-:Y:S01]  /*82c0*/  IMAD.MOV.U32 R7, RZ, RZ, -0x1 ;  /* 0xffffffffff077424 */ /* 0x000fe200078e00ff */
[----:B------:R-:W3:Y:S01]  /*82d0*/  LDC R26, c[0x0][0x658] ;  /* 0x00019600ff1a7b82 */ /* 0x000ee20000000800 */
[----:B------:R-:W-:Y:S01]  /*82e0*/  IMAD.IADD R5, R13, 0x1, R5 ;  /* 0x000000010d057824 */ /* 0x000fe200078e0205 */
[----:B0-----:R-:W-:-:S04]  /*82f0*/  ISETP.NE.U32.AND P0, PT, R28, RZ, PT ;  /* 0x000000ff1c00720c */ /* 0x001fc80003f05070 */
        /* <DEDUP_REMOVED lines=8> */
[-CC-:B---3--:R-:W-:Y:S02]  /*8380*/  SHF.R.U64 R24, R22, R26.reuse, R5.reuse ;  /* 0x0000001a16187219 */ /* 0x188fe40000001205 */
[-C--:B------:R-:W-:Y:S02]  /*8390*/  SHF.L.U32 R7, R7, R26.reuse, RZ ;  /* 0x0000001a07077219 */ /* 0x080fe400000006ff */
[----:B------:R-:W-:Y:S01]  /*83a0*/  SHF.R.U32.HI R13, RZ, R26, R5 ;  /* 0x0000001aff0d7219 */ /* 0x000fe20000011605 */
[----:B------:R-:W-:Y:S01]  /*83b0*/  IMAD.MOV.U32 R12, RZ, RZ, R24 ;  /* 0x000000ffff0c7224 */ /* 0x000fe200078e0018 */
[----:B------:R-:W-:Y:S01]  /*83c0*/  LOP3.LUT R31, RZ, R7, RZ, 0x33, !PT ;  /* 0x00000007ff1f7212 */ /* 0x000fe200078e33ff */
[----:B------:R-:W3:Y:S01]  /*83d0*/  LDC R30, c[0x0][0x610] ;  /* 0x00018400ff1e7b82 */ /* 0x000ee20000000800 */
[----:B------:R-:W-:Y:S05]  /*83e0*/  @!P0 BRA `(.L_x_174) ;  /* 0x0000000000288947 */ /* 0x000fea0003800000 */
        /* <DEDUP_REMOVED lines=10> */
.L_x_174:
[----:B-1----:R-:W-:Y:S01]  /*8490*/  SHF.R.U64 R10, R12, R10, R13 ;  /* 0x0000000a0c0a7219 */ /* 0x002fe2000000120d */
[----:B0-----:R-:W-:Y:S01]  /*84a0*/  VIADD R9, R23, 0xffffffff ;  /* 0xffffffff17097836 */ /* 0x001fe20000000000 */
[----:B------:R-:W-:Y:S01]  /*84b0*/  SHF.L.U32 R27, R27, R26, RZ ;  /* 0x0000001a1b1b7219 */ /* 0x000fe200000006ff */
[----:B------:R-:W-:Y:S01]  /*84c0*/  @P4 IMAD R11, R19, R20, R8 ;  /* 0x00000014130b4224 */ /* 0x000fe200078e0208 */
[----:B------:R-:W-:Y:S01]  /*84d0*/  LOP3.LUT R5, R22, R31, RZ, 0xc0, !PT ;  /* 0x0000001f16057212 */ /* 0x000fe200078ec0ff */
[----:B------:R-:W-:Y:S01]  /*84e0*/  IMAD.MOV R7, RZ, RZ, -R10 ;  /* 0x000000ffff077224 */ /* 0x000fe200078e0a0a */
[----:B------:R-:W-:Y:S01]  /*84f0*/  LOP3.LUT R18, R18, R9, RZ, 0xc0, !PT ;  /* 0x0000000912127212 */ /* 0x000fe200078ec0ff */
[----:B------:R-:W-:Y:S02]  /*8500*/  IMAD.MOV.U32 R16, RZ, RZ, R21 ;  /* 0x000000ffff107224 */ /* 0x000fe400078e0015 */
[----:B------:R-:W-:Y:S02]  /*8510*/  IMAD R10, R27, R10, R5 ;  /* 0x0000000a1b0a7224 */ /* 0x000fe400078e0205 */
[----:B--2---:R-:W-:-:S02]  /*8520*/  IMAD R5, R7, R25, R24 ;  /* 0x0000001907057224 */ /* 0x004fc400078e0218 */
[----:B------:R-:W-:Y:S02]  /*8530*/  IMAD.MOV.U32 R7, RZ, RZ, 0x1 ;  /* 0x00000001ff077424 */ /* 0x000fe400078e00ff */
[----:B---3--:R-:W-:Y:S02]  /*8540*/  IMAD R11, R10, R30, R11 ;  /* 0x0000001e0a0b7224 */ /* 0x008fe400078e020b */
[----:B------:R-:W-:Y:S01]  /*8550*/  IMAD R18, R5, R23, R18 ;  /* 0x0000001705127224 */ /* 0x000fe200078e0212 */
[----:B------:R-:W-:-:S04]  /*8560*/  PRMT R5, R7, 0x7610, R5 ;  /* 0x0000761007057816 */ /* 0x000fc80000000005 */
[----:B------:R-:W-:Y:S02]  /*8570*/  SEL R7, R18, R11, !P4 ;  /* 0x0000000b12077207 */ /* 0x000fe40006000000 */
[----:B------:R-:W-:-:S07]  /*8580*/  SEL R18, R11, R18, !P4 ;  /* 0x000000120b127207 */ /* 0x000fce0006000000 */
.L_x_172:
[----:B------:R-:W-:-:S08]  /*8590*/  NOP ;  /* 0x0000000000007918 */ /* 0x000fd00000000000 */
[----:B------:R-:W0:-:S00]  /*85a0*/  USETMAXREG.DEALLOC.CTAPOOL 0x28 ;  /* 0x00000028000079c8 */ /* 0x000e0000080e0500 */
[----:B0-----:R-:W-:-:S13]  /*85b0*/  ISETP.NE.AND P0, PT, R6, RZ, PT ;  /* 0x000000ff0600720c */ /* 0x001fda0003f05270 */
[----:B------:R-:W-:Y:S05]  /*85c0*/  @P0 EXIT ;  /* 0x000000000000094d */ /* 0x000fea0003800000 */
[----:B------:R-:W-:Y:S01]  /*85d0*/  LOP3.LUT P0, RZ, R5, 0xff, RZ, 0xc0, !PT ;  /* 0x000000ff05ff7812 */ /* 0x000fe2000780c0ff */
[----:B------:R-:W-:Y:S02]  /*85e0*/  IMAD.MOV.U32 R5, RZ, RZ, 0x1 ;  /* 0x00000001ff057424 */ /* 0x000fe400078e00ff */
[----:B------:R-:W-:-:S10]  /*85f0*/  IMAD.MOV.U32 R17, RZ, RZ, RZ ;  /* 0x000000ffff117224 */ /* 0x000fd400078e00ff */
[----:B------:R-:W-:Y:S05]  /*8600*/  @!P0 BRA `(.L_x_175) ;  /* 0x0000000c00348947 */ /* 0x000fea0003800000 */
[----:B------:R-:W0:Y:S01]  /*8610*/  LDC R5, c[0x0][0x28c] ;  /* 0x0000a300ff057b82 */ /* 0x000e220000000800 */
[----:B------:R-:W-:Y:S01]  /*8620*/  ULDC UR5, c[0x0][0x658] ;  /* 0x0001960000057ab9 */ /* 0x000fe20000000800 */
[----:B------:R-:W-:Y:S01]  /*8630*/  UMOV UR7, 0xffffffff ;  /* 0xffffffff00077882 */ /* 0x000fe20000000000 */
[----:B------:R-:W-:Y:S01]  /*8640*/  ULDC UR6, c[0x0][0xc] ;  /* 0x0000030000067ab9 */ /* 0x000fe20000000800 */
[----:B------:R-:W-:Y:S01]  /*8650*/  USHF.L.U32 UR8, UR7, UR5, URZ ;  /* 0x0000000507087299 */ /* 0x000fe2000800063f */
[----:B------:R-:W-:Y:S01]  /*8660*/  BSSY B0, `(.L_x_175) ;  /* 0x00000c7000007945 */ /* 0x000fe20003800000 */
[----:B------:R-:W-:Y:S01]  /*8670*/  UMOV UR9, 0x1 ;  /* 0x0000000100097882 */ /* 0x000fe20000000000 */
[----:B------:R-:W-:Y:S01]  /*8680*/  ULDC UR7, c[0x0][0x10] ;  /* 0x0000040000077ab9 */ /* 0x000fe20000000800 */
[----:B------:R-:W1:Y:S01]  /*8690*/  S2UR UR10, SR_CgaCtaId ;  /* 0x00000000000a79c3 */ /* 0x000e620000008800 */
[----:B------:R-:W-:Y:S01]  /*86a0*/  UIMAD.WIDE.U32 UR6, UR6, UR7, URZ ;  /* 0x00000007060672a5 */ /* 0x000fe2000f8e003f */
[----:B------:R-:W-:Y:S01]  /*86b0*/  IMAD.MOV.U32 R14, RZ, RZ, 0x1 ;  /* 0x00000001ff0e7424 */ /* 0x000fe200078e00ff */
[----:B------:R-:W-:Y:S01]  /*86c0*/  USHF.L.U32 UR18, UR9, UR5, URZ ;  /* 0x0000000509127299 */ /* 0x000fe2000800063f */
[----:B------:R-:W-:Y:S01]  /*86d0*/  LOP3.LUT R15, R4, 0x2, RZ, 0xfc, !PT ;  /* 0x00000002040f7812 */ /* 0x000fe200078efcff */
[----:B------:R-:W-:Y:S01]  /*86e0*/  IMAD.MOV.U32 R17, RZ, RZ, RZ ;  /* 0x000000ffff117224 */ /* 0x000fe200078e00ff */
[----:B------:R-:W-:Y:S01]  /*86f0*/  ULDC UR5, c[0x0][0x14] ;  /* 0x0000050000057ab9 */ /* 0x000fe20000000800 */
[----:B------:R-:W-:Y:S01]  /*8700*/  ULDC UR4, c[0x0][0x600] ;  /* 0x0001800000047ab9 */ /* 0x000fe20000000800 */
[----:B------:R-:W-:-:S02]  /*8710*/  UIMAD.WIDE.U32 UR22, UR6, UR5, URZ ;  /* 0x00000005061672a5 */ /* 0x000fc4000f8e003f */
[----:B------:R-:W-:Y:S02]  /*8720*/  UIMAD UR13, UR7, UR5, URZ ;  /* 0x00000005070d72a4 */ /* 0x000fe4000f8e023f */
[----:B------:R-:W-:Y:S02]  /*8730*/  UIADD3 UR4, UR4, -0x1, URZ ;  /* 0xffffffff04047890 */ /* 0x000fe4000fffe03f */
[----:B------:R-:W-:Y:S01]  /*8740*/  ULOP3.LUT UR17, URZ, UR8, URZ, 0x33, !UPT ;  /* 0x000000083f117292 */ /* 0x000fe2000f8e333f */
[----:B0-----:R-:W-:Y:S01]  /*8750*/  VIADD R5, R5, 0x3f ;  /* 0x0000003f05057836 */ /* 0x001fe20000000000 */
[----:B------:R-:W-:Y:S01]  /*8760*/  UIADD3 UR13, UR23, UR13, URZ ;  /* 0x0000000d170d7290 */ /* 0x000fe2000fffe03f */
[----:B------:R-:W-:-:S03]  /*8770*/  ULDC.64 UR24, c[0x0][0x198] ;  /* 0x0000660000187ab9 */ /* 0x000fc60000000a00 */
[----:B------:R-:W-:Y:S01]  /*8780*/  SHF.R.S32.HI R6, RZ, 0x1f, R5 ;  /* 0x0000001fff067819 */ /* 0x000fe20000011405 */
[----:B-1----:R-:W-:-:S03]  /*8790*/  IMAD.U32 R11, RZ, RZ, UR10 ;  /* 0x0000000aff0b7e24 */ /* 0x002fc6000f8e00ff */
[----:B------:R-:W-:Y:S01]  /*87a0*/  LEA.HI R6, R6, R5, RZ, 0x6 ;  /* 0x0000000506067211 */ /* 0x000fe200078f30ff */
[----:B------:R-:W-:-:S03]  /*87b0*/  IMAD.MOV.U32 R5, RZ, RZ, 0x1 ;  /* 0x00000001ff057424 */ /* 0x000fc600078e00ff */
[----:B------:R-:W-:-:S05]  /*87c0*/  SHF.R.S32.HI R10, RZ, 0x6, R6 ;  /* 0x00000006ff0a7819 */ /* 0x000fca0000011406 */
[----:B------:R-:W-:-:S07]  /*87d0*/  VIADD R12, R10, 0x1 ;  /* 0x000000010a0c7836 */ /* 0x000fce0000000000 */
.L_x_186:
[----:B------:R-:W-:-:S03]  /*87e0*/  UMOV UR5, 0xffffffff ;  /* 0xffffffff00057882 */ /* 0x000fc60000000000 */
[----:B------:R-:W-:Y:S05]  /*87f0*/  BRA.DIV UR5, `(.L_x_176) ;  /* 0x0000000e05cc7947 */ /* 0x000fea000b800000 */
[----:B------:R-:W-:-:S13]  /*8800*/  ELECT P0, URZ, PT ;  /* 0x00000000003f782f */ /* 0x000fda0003800000 */
.L_x_198:
[----:B------:R-:W0:Y:S01]  /*8810*/  LDC R6, c[0x0][0x28c] ;  /* 0x0000a300ff067b82 */ /* 0x000e220000000800 */
[----:B------:R-:W-:Y:S01]  /*8820*/  BSSY B1, `(.L_x_177) ;  /* 0x000003a000017945 */ /* 0x000fe20003800000 */
[----:B0-----:R-:W-:-:S13]  /*8830*/  ISETP.LT.OR P0, PT, R6, 0x1, !P0 ;  /* 0x000000010600780c */ /* 0x001fda0004701670 */
[----:B------:R-:W-:Y:S05]  /*8840*/  @P0 BRA `(.L_x_178) ;  /* 0x0000000000dc0947 */ /* 0x000fea0003800000 */
[----:B------:R-:W-:Y:S02]  /*8850*/  IMAD R18, R18, 0x2, R11 ;  /* 0x0000000212127824 */ /* 0x000fe400078e020b */
[----:B------:R-:W-:Y:S02]  /*8860*/  IMAD.SHL.U32 R20, R7, 0x40, RZ ;  /* 0x0000004007147824 */ /* 0x000fe400078e00ff */
[----:B------:R-:W-:Y:S02]  /*8870*/  IMAD.MOV.U32 R22, RZ, RZ, RZ ;  /* 0x000000ffff167224 */ /* 0x000fe400078e00ff */
[----:B------:R-:W-:Y:S02]  /*8880*/  IMAD.MOV.U32 R6, RZ, RZ, R12 ;  /* 0x000000ffff067224 */ /* 0x000fe400078e000c */
[----:B------:R-:W-:Y:S02]  /*8890*/  IMAD.MOV.U32 R7, RZ, RZ, R5 ;  /* 0x000000ffff077224 */ /* 0x000fe400078e0005 */
[----:B------:R-:W-:-:S02]  /*88a0*/  IMAD.MOV.U32 R8, RZ, RZ, R17 ;  /* 0x000000ffff087224 */ /* 0x000fc400078e0011 */
[----:B------:R-:W-:-:S07]  /*88b0*/  IMAD.SHL.U32 R19, R18, 0x80, RZ ;  /* 0x0000008012137824 */ /* 0x000fce00078e00ff */
.L_x_181:
[----:B------:R-:W0:Y:S01]  /*88c0*/  S2UR UR5, SR_CgaCtaId ;  /* 0x00000000000579c3 */ /* 0x000e220000008800 */
[----:B------:R-:W-:Y:S02]  /*88d0*/  MOV R18, 0x400 ;  /* 0x0000040000127802 */ /* 0x000fe40000000f00 */
[----:B------:R-:W-:Y:S02]  /*88e0*/  SHF.L.U32 R9, R7, 0x1f, RZ ;  /* 0x0000001f07097819 */ /* 0x000fe400000006ff */
[----:B------:R-:W-:-:S13]  /*88f0*/  LOP3.LUT P1, RZ, R0, 0x7f, RZ, 0xc0, !PT ;  /* 0x0000007f00ff7812 */ /* 0x000fda000782c0ff */
[----:B------:R-:W1:Y:S01]  /*8900*/  @!P1 LDC R13, c[0x0][0x500] ;  /* 0x00014000ff0d9b82 */ /* 0x000e620000000800 */
[----:B0-----:R-:W-:-:S05]  /*8910*/  IMAD.U32 R11, RZ, RZ, UR5 ;  /* 0x00000005ff0b7e24 */ /* 0x001fca000f8e00ff */
[----:B------:R-:W-:-:S05]  /*8920*/  LEA R21, R11, R18, 0x18 ;  /* 0x000000120b157211 */ /* 0x000fca00078ec0ff */
[----:B------:R-:W-:-:S04]  /*8930*/  IMAD R18, R8, 0x8, R21 ;  /* 0x0000000808127824 */ /* 0x000fc800078e0215 */
[----:B------:R-:W0:Y:S02]  /*8940*/  SYNCS.PHASECHK.TRANS64.TRYWAIT P0, [R18+URZ+0x28], R9 ;  /* 0x00002809120075a7 */ /* 0x000e24000800017f */
[----:B01----:R-:W-:Y:S05]  /*8950*/  @!P0 BRA `(.L_x_179) ;  /* 0x0000000c00948947 */ /* 0x003fea0003800000 */
.L_x_199:
[----:B0-----:R-:W-:Y:S01]  /*8960*/  PRMT R9, R15, 0x9910, RZ ;  /* 0x000099100f097816 */ /* 0x001fe200000000ff */
[----:B------:R0:W-:Y:S03]  /*8970*/  @!P1 SYNCS.ARRIVE.TRANS64 RZ, [R18+URZ], R13 ;  /* 0x0000000d12ff99a7 */ /* 0x0001e6000800003f */
[----:B------:R-:W-:-:S13]  /*8980*/  ISETP.NE.AND P0, PT, R9, 0x2, PT ;  /* 0x000000020900780c */ /* 0x000fda0003f05270 */
[----:B0-----:R-:W-:Y:S05]  /*8990*/  @P0 BRA `(.L_x_180) ;  /* 0x0000000000040947 */ /* 0x001fea0003800000 */
[----:B------:R-:W-:Y:S01]  /*89a0*/  BPT.TRAP 0x1 ;  /* 0x000000040000795c */ /* 0x000fe20000300000 */
.L_x_180:
[----:B------:R-:W-:Y:S01]  /*89b0*/  IMAD R9, R8, 0x2, R11 ;  /* 0x0000000208097824 */ /* 0x000fe200078e020b */
[----:B------:R-:W-:Y:S01]  /*89c0*/  R2UR UR9, R18 ;  /* 0x00000000120972ca */ /* 0x000fe200000e0000 */
[----:B------:R-:W-:Y:S01]  /*89d0*/  VIADD R6, R6, 0xffffffff ;  /* 0xffffffff06067836 */ /* 0x000fe20000000000 */
[----:B------:R-:W-:Y:S01]  /*89e0*/  UIADD3 UR6, UP0, UR24, 0xf0, URZ ;  /* 0x000000f018067890 */ /* 0x000fe2000ff1e03f */
[--C-:B------:R-:W-:Y:S01]  /*89f0*/  IMAD.U32 R9, R9, 0x2000, R21.reuse ;  /* 0x0000200009097824 */ /* 0x100fe200078e0015 */
[----:B------:R-:W-:Y:S01]  /*8a00*/  R2UR UR11, R19 ;  /* 0x00000000130b72ca */ /* 0x000fe200000e0000 */
[----:B------:R-:W-:Y:S01]  /*8a10*/  IMAD R21, R8, 0x1000, R21 ;  /* 0x0000100008157824 */ /* 0x000fe200078e0215 */
[----:B------:R-:W-:Y:S01]  /*8a20*/  R2UR UR10, R22 ;  /* 0x00000000160a72ca */ /* 0x000fe200000e0000 */
[----:B------:R-:W-:Y:S01]  /*8a30*/  UIADD3 UR26, UP1, UR24, 0x1f0, URZ ;  /* 0x000001f0181a7890 */ /* 0x000fe2000ff3e03f */
[----:B------:R-:W-:Y:S01]  /*8a40*/  R2UR UR5, R9 ;  /* 0x00000000090572ca */ /* 0x000fe200000e0000 */
[----:B------:R-:W-:Y:S01]  /*8a50*/  UIADD3.X UR7, URZ, UR25, URZ, UP0, !UPT ;  /* 0x000000193f077290 */ /* 0x000fe200087fe43f */
[----:B------:R-:W-:Y:S01]  /*8a60*/  R2UR UR8, R21 ;  /* 0x00000000150872ca */ /* 0x000fe200000e0000 */
[----:B------:R-:W-:Y:S01]  /*8a70*/  VIADD R8, R8, 0x1 ;  /* 0x0000000108087836 */ /* 0x000fe20000000000 */
[----:B------:R-:W-:Y:S01]  /*8a80*/  R2UR UR12, R16 ;  /* 0x00000000100c72ca */ /* 0x000fe200000e0000 */
[----:B------:R-:W-:Y:S01]  /*8a90*/  UIADD3.X UR27, URZ, UR25, URZ, UP1, !UPT ;  /* 0x000000193f1b7290 */ /* 0x000fe20008ffe43f */
[----:B------:R-:W-:Y:S01]  /*8aa0*/  R2UR UR19, R20 ;  /* 0x00000000141372ca */ /* 0x000fe200000e0000 */
[----:B------:R-:W-:Y:S01]  /*8ab0*/  UMOV UR20, 0x30000 ;  /* 0x0003000000147882 */ /* 0x000fe20000000000 */
[----:B------:R-:W-:Y:S01]  /*8ac0*/  ISETP.GT.AND P1, PT, R6, 0x1, PT ;  /* 0x000000010600780c */ /* 0x000fe20003f24270 */
[----:B------:R-:W-:Y:S01]  /*8ad0*/  UMOV UR14, 0x0 ;  /* 0x00000000000e7882 */ /* 0x000fe20000000000 */
[----:B------:R-:W-:Y:S01]  /*8ae0*/  UMOV UR15, 0x10000000 ;  /* 0x10000000000f7882 */ /* 0x000fe20000000000 */
[----:B------:R-:W-:Y:S01]  /*8af0*/  ISETP.NE.AND P0, PT, R8, 0x5, PT ;  /* 0x000000050800780c */ /* 0x000fe20003f05270 */
[----:B------:R-:W-:Y:S01]  /*8b00*/  VIADD R22, R22, 0x40 ;  /* 0x0000004016167836 */ /* 0x000fe20000000000 */
[----:B------:R-:W-:-:S02]  /*8b10*/  UIADD3 UR5, UR5, 0x100, URZ ;  /* 0x0000010005057890 */ /* 0x000fc4000fffe03f */
[----:B------:R-:W-:Y:S01]  /*8b20*/  UIADD3 UR16, UR8, 0x14100, URZ ;  /* 0x0001410008107890 */ /* 0x000fe2000fffe03f */
[----:B------:R-:W-:Y:S02]  /*8b30*/  SEL R18, RZ, 0x1, P0 ;  /* 0x00000001ff127807 */ /* 0x000fe40000000000 */
[----:B------:R-:W-:Y:S02]  /*8b40*/  SEL R8, R8, RZ, P0 ;  /* 0x000000ff08087207 */ /* 0x000fe40000000000 */
[----:B------:R-:W-:Y:S01]  /*8b50*/  UMOV UR8, UR5 ;  /* 0x0000000500087c82 */ /* 0x000fe20008000000 */
[----:B------:R-:W-:Y:S01]  /*8b60*/  LOP3.LUT R7, R7, R18, RZ, 0x3c, !PT ;  /* 0x0000001207077212 */ /* 0x000fe200078e3cff */
[----:B------:R0:W-:Y:S02]  /*8b70*/  UTMALDG.3D.MULTICAST [UR8], [UR6], UR20, desc[UR14] ;  /* 0x00000e08060073b4 */ /* 0x0001e40008011814 */
[----:B0-----:R-:W-:Y:S01]  /*8b80*/  UMOV UR8, UR16 ;  /* 0x0000001000087c82 */ /* 0x001fe20008000000 */
[----:B------:R-:W-:-:S02]  /*8b90*/  UMOV UR11, UR19 ;  /* 0x00000013000b7c82 */ /* 0x000fc40008000000 */
[----:B------:R0:W-:Y:S02]  /*8ba0*/  UTMALDG.3D [UR8], [UR26], desc[UR14] ;  /* 0x00000e081a0075b4 */ /* 0x0001e40008011000 */
[----:B0-----:R-:W-:Y:S05]  /*8bb0*/  @P1 BRA `(.L_x_181) ;  /* 0xfffffffc00401947 */ /* 0x001fea000383ffff */
.L_x_178:
[----:B------:R-:W-:Y:S05]  /*8bc0*/  BSYNC B1 ;  /* 0x0000000000017941 */ /* 0x000fea0003800000 */
.L_x_177:
[----:B------:R-:W-:Y:S01]  /*8bd0*/  LOP3.LUT P1, RZ, R14, 0xff, RZ, 0xc0, !PT ;  /* 0x000000ff0eff7812 */ /* 0x000fe2000782c0ff */
[C---:B------:R-:W-:Y:S01]  /*8be0*/  IMAD.IADD R17, R10.reuse, 0x1, R17 ;  /* 0x000000010a117824 */ /* 0x040fe200078e0211 */
[----:B------:R-:W-:Y:S01]  /*8bf0*/  ULDC.64 UR6, c[0x0][0x650] ;  /* 0x0001940000067ab9 */ /* 0x000fe20000000a00 */
[C---:B------:R-:W-:Y:S01]  /*8c00*/  ISETP.GE.U32.AND P2, PT, R10.reuse, 0x5, PT ;  /* 0x000000050a00780c */ /* 0x040fe20003f46070 */
[----:B------:R-:W-:Y:S01]  /*8c10*/  BSSY B1, `(.L_x_182) ;  /* 0x0000069000017945 */ /* 0x000fe20003800000 */
[----:B------:R-:W-:Y:S01]  /*8c20*/  IMAD.MOV.U32 R18, RZ, RZ, -0x1 ;  /* 0xffffffffff127424 */ /* 0x000fe200078e00ff */
[----:B------:R-:W-:Y:S01]  /*8c30*/  ISETP.GT.U32.AND P0, PT, R17, 0x4, PT ;  /* 0x000000041100780c */ /* 0x000fe20003f04070 */
[----:B------:R-:W-:Y:S01]  /*8c40*/  IMAD.MOV.U32 R16, RZ, RZ, -0x1 ;  /* 0xffffffffff107424 */ /* 0x000fe200078e00ff */
[----:B------:R-:W-:Y:S02]  /*8c50*/  PRMT R14, RZ, 0x7610, R14 ;  /* 0x00007610ff0e7816 */ /* 0x000fe4000000000e */
[----:B------:R-:W-:-:S03]  /*8c60*/  ISETP.LT.U32.AND P0, PT, R10, 0x5, P0 ;  /* 0x000000050a00780c */ /* 0x000fc60000701070 */
[----:B------:R-:W0:Y:S01]  /*8c70*/  @P1 S2R R11, SR_CgaCtaId ;  /* 0x00000000000b1919 */ /* 0x000e220000008800 */
[----:B------:R-:W-:-:S04]  /*8c80*/  @P1 MOV R6, 0x400 ;  /* 0x0000040000061802 */ /* 0x000fc80000000f00 */
[----:B0-----:R-:W-:Y:S01]  /*8c90*/  @P1 LEA R8, R11, R6, 0x18 ;  /* 0x000000060b081211 */ /* 0x001fe200078ec0ff */
[----:B------:R-:W-:Y:S01]  /*8ca0*/  IMAD.WIDE.U32 R6, R17, -0x33333333, RZ ;  /* 0xcccccccd11067825 */ /* 0x000fe200078e00ff */
[----:B------:R-:W-:Y:S02]  /*8cb0*/  SEL R6, RZ, 0x1, !P0 ;  /* 0x00000001ff067807 */ /* 0x000fe40004000000 */
[----:B------:R0:W-:Y:S01]  /*8cc0*/  @P1 SYNCS.ARRIVE.TRANS64.A1T0 RZ, [R8+URZ+0x68], RZ ;  /* 0x000068ff08ff19a7 */ /* 0x0001e2000810003f */
[----:B------:R-:W-:Y:S02]  /*8cd0*/  IADD3 R2, P1, R2, UR22, RZ ;  /* 0x0000001602027c10 */ /* 0x000fe4000ff3e0ff */
[----:B------:R-:W-:Y:S02]  /*8ce0*/  LOP3.LUT R5, R5, R6, RZ, 0x3c, !PT ;  /* 0x0000000605057212 */ /* 0x000fe400078e3cff */
[----:B------:R-:W-:Y:S02]  /*8cf0*/  IADD3.X R3, R3, UR13, RZ, P1, !PT ;  /* 0x0000000d03037c10 */ /* 0x000fe40008ffe4ff */
[----:B------:R-:W-:-:S02]  /*8d00*/  ISETP.GE.U32.AND P0, PT, R2, UR6, PT ;  /* 0x0000000602007c0c */ /* 0x000fc4000bf06070 */
[----:B0-----:R-:W-:Y:S01]  /*8d10*/  SHF.R.U32.HI R8, RZ, 0x2, R7 ;  /* 0x00000002ff087819 */ /* 0x001fe20000011607 */
[----:B------:R-:W-:Y:S01]  /*8d20*/  IMAD.MOV.U32 R7, RZ, RZ, -0x1 ;  /* 0xffffffffff077424 */ /* 0x000fe200078e00ff */
[----:B------:R-:W-:Y:S02]  /*8d30*/  ISETP.GE.U32.AND.EX P0, PT, R3, UR7, PT, P0 ;  /* 0x0000000703007c0c */ /* 0x000fe4000bf06100 */
[----:B------:R-:W-:Y:S01]  /*8d40*/  @P2 LOP3.LUT R5, R5, 0x1, R8, 0x78, !PT ;  /* 0x0000000105052812 */ /* 0x000fe200078e7808 */
[----:B------:R-:W-:Y:S01]  /*8d50*/  IMAD R17, R8, -0x5, R17 ;  /* 0xfffffffb08117824 */ /* 0x000fe200078e0211 */
[----:B------:R-:W-:-:S09]  /*8d60*/  PRMT R6, RZ, 0x7610, R6 ;  /* 0x00007610ff067816 */ /* 0x000fd20000000006 */
[----:B------:R-:W-:Y:S05]  /*8d70*/  @P0 BRA `(.L_x_183) ;  /* 0x0000000400480947 */ /* 0x000fea0003800000 */
[----:B------:R-:W0:Y:S01]  /*8d80*/  S2R R18, SR_CTAID.X ;  /* 0x0000000000127919 */ /* 0x000e220000002500 */
[----:B------:R-:W-:Y:S01]  /*8d90*/  ULDC.64 UR6, c[0x0][0x628] ;  /* 0x00018a0000067ab9 */ /* 0x000fe20000000a00 */
[----:B------:R-:W1:Y:S01]  /*8da0*/  LDC R19, c[0x0][0x144] ;  /* 0x00005100ff137b82 */ /* 0x000e620000000800 */
[----:B------:R-:W-:Y:S01]  /*8db0*/  ISETP.NE.U32.AND P0, PT, RZ, UR6, PT ;  /* 0x00000006ff007c0c */ /* 0x000fe2000bf05070 */
[----:B------:R-:W2:Y:S01]  /*8dc0*/  S2R R13, SR_CTAID.Y ;  /* 0x00000000000d7919 */ /* 0x000ea20000002600 */
[----:B------:R-:W-:Y:S01]  /*8dd0*/  ULDC UR8, c[0x0][0x630] ;  /* 0x00018c0000087ab9 */ /* 0x000fe20000000800 */
[----:B------:R-:W-:Y:S01]  /*8de0*/  ULDC UR9, c[0x0][0x150] ;  /* 0x0000540000097ab9 */ /* 0x000fe20000000800 */
[----:B------:R-:W-:Y:S01]  /*8df0*/  ISETP.NE.AND.EX P0, PT, RZ, UR7, PT, P0 ;  /* 0x00000007ff007c0c */ /* 0x000fe2000bf05300 */
[----:B------:R-:W-:Y:S02]  /*8e00*/  IMAD.MOV.U32 R6, RZ, RZ, R2 ;  /* 0x000000ffff067224 */ /* 0x000fe400078e0002 */
[----:B------:R-:W-:Y:S01]  /*8e10*/  IMAD.MOV.U32 R7, RZ, RZ, R3 ;  /* 0x000000ffff077224 */ /* 0x000fe200078e0003 */
[----:B0-----:R-:W-:-:S09]  /*8e20*/  I2FP.F32.U32 R20, R18 ;  /* 0x0000001200147245 */ /* 0x001fd20000201000 */
[----:B------:R-:W-:Y:S05]  /*8e30*/  @!P0 BRA `(.L_x_184) ;  /* 0x0000000000288947 */ /* 0x000fea0003800000 */
[----:B------:R-:W-:Y:S02]  /*8e40*/  ULDC UR5, c[0x0][0x634] ;  /* 0x00018d0000057ab9 */ /* 0x000fe40000000800 */
[----:B------:R-:W-:-:S05]  /*8e50*/  IADD3 R7, P0, R2, UR5, RZ ;  /* 0x0000000502077c10 */ /* 0x000fca000ff1e0ff */
[----:B------:R-:W-:-:S04]  /*8e60*/  IMAD.X R21, RZ, RZ, R3, P0 ;  /* 0x000000ffff157224 */ /* 0x000fc800000e0603 */
[----:B------:R-:W-:-:S04]  /*8e70*/  IMAD.WIDE.U32 R8, R21, UR6, RZ ;  /* 0x0000000615087c25 */ /* 0x000fc8000f8e00ff */
[----:B------:R-:W-:-:S04]  /*8e80*/  IMAD.WIDE.U32 R8, P0, R7, UR7, R8 ;  /* 0x0000000707087c25 */ /* 0x000fc8000f800008 */
[----:B------:R-:W-:-:S04]  /*8e90*/  IMAD.WIDE.U32 R6, R7, UR6, RZ ;  /* 0x0000000607067c25 */ /* 0x000fc8000f8e00ff */
[----:B------:R-:W-:Y:S01]  /*8ea0*/  IMAD.MOV.U32 R6, RZ, RZ, R9 ;  /* 0x000000ffff067224 */ /* 0x000fe200078e0009 */
[----:B------:R-:W-:Y:S01]  /*8eb0*/  IADD3 RZ, P1, R7, R8, RZ ;  /* 0x0000000807ff7210 */ /* 0x000fe20007f3e0ff */
[----:B------:R-:W-:-:S04]  /*8ec0*/  IMAD.X R7, RZ, RZ, RZ, P0 ;  /* 0x000000ffff077224 */ /* 0x000fc800000e06ff */
[----:B------:R-:W-:-:S08]  /*8ed0*/  IMAD.WIDE.U32.X R6, R21, UR7, R6, P1 ;  /* 0x0000000715067c25 */ /* 0x000fd000088e0406 */
.L_x_184:
[----:B------:R-:W-:Y:S01]  /*8ee0*/  FMUL R20, R20, UR9 ;  /* 0x0000000914147c20 */ /* 0x000fe20008400000 */
[--C-:B------:R-:W-:Y:S01]  /*8ef0*/  SHF.R.U64 R16, R6, UR8, R7.reuse ;  /* 0x0000000806107c19 */ /* 0x100fe20008001207 */
[----:B------:R-:W-:Y:S01]  /*8f00*/  ULDC.64 UR6, c[0x0][0x620] ;  /* 0x0001880000067ab9 */ /* 0x000fe20000000a00 */
[----:B------:R-:W-:Y:S01]  /*8f10*/  SHF.R.U32.HI R6, RZ, UR8, R7 ;  /* 0x00000008ff067c19 */ /* 0x000fe20008011607 */
[----:B------:R-:W-:Y:S01]  /*8f20*/  ULDC.64 UR8, c[0x0][0x640] ;  /* 0x0001900000087ab9 */ /* 0x000fe20000000a00 */
[----:B------:R-:W-:Y:S01]  /*8f30*/  IADD3 R7, P0, RZ, -R16, RZ ;  /* 0x80000010ff077210 */ /* 0x000fe20007f1e0ff */
[----:B------:R-:W0:Y:S01]  /*8f40*/  F2I.U32.TRUNC.NTZ R20, R20 ;  /* 0x0000001400147305 */ /* 0x000e22000020f000 */
[----:B------:R-:W3:Y:S01]  /*8f50*/  LDC R22, c[0x0][0x148] ;  /* 0x00005200ff167b82 */ /* 0x000ee20000000800 */
[----:B------:R-:W-:Y:S02]  /*8f60*/  ULDC UR5, c[0x0][0x618] ;  /* 0x0001860000057ab9 */ /* 0x000fe40000000800 */
[----:B------:R-:W-:Y:S01]  /*8f70*/  IMAD.X R6, RZ, RZ, ~R6, P0 ;  /* 0x000000ffff067224 */ /* 0x000fe200000e0e06 */
[----:B------:R-:W-:-:S03]  /*8f80*/  ISETP.NE.U32.AND P0, PT, RZ, UR8, PT ;  /* 0x00000008ff007c0c */ /* 0x000fc6000bf05070 */
[----:B------:R-:W-:Y:S01]  /*8f90*/  IMAD R6, R6, UR6, RZ ;  /* 0x0000000606067c24 */ /* 0x000fe2000f8e02ff */
[----:B------:R-:W-:-:S03]  /*8fa0*/  ISETP.NE.AND.EX P0, PT, RZ, UR9, PT, P0 ;  /* 0x00000009ff007c0c */ /* 0x000fc6000bf05300 */
[C---:B------:R-:W-:Y:S02]  /*8fb0*/  IMAD R9, R7.reuse, UR7, R6 ;  /* 0x0000000707097c24 */ /* 0x040fe4000f8e0206 */
[----:B------:R-:W-:Y:S01]  /*8fc0*/  IMAD.WIDE.U32 R6, R7, UR6, R2 ;  /* 0x0000000607067c25 */ /* 0x000fe2000f8e0002 */
[----:B------:R-:W-:-:S03]  /*8fd0*/  ULDC UR6, c[0x0][0x154] ;  /* 0x0000550000067ab9 */ /* 0x000fc60000000800 */
[----:B0-----:R-:W-:Y:S02]  /*8fe0*/  IMAD.MOV R8, RZ, RZ, -R20 ;  /* 0x000000ffff087224 */ /* 0x001fe400078e0a14 */
[----:B------:R-:W-:Y:S02]  /*8ff0*/  IMAD.IADD R7, R7, 0x1, R9 ;  /* 0x0000000107077824 */ /* 0x000fe400078e0209 */
[----:B-1----:R-:W-:Y:S01]  /*9000*/  IMAD R18, R19, R8, R18 ;  /* 0x0000000813127224 */ /* 0x002fe200078e0212 */
[----:B--2---:R-:W-:Y:S02]  /*9010*/  I2FP.F32.U32 R8, R13 ;  /* 0x0000000d00087245 */ /* 0x004fe40000201000 */
[--C-:B------:R-:W-:Y:S02]  /*9020*/  SHF.R.U64 R19, R6, UR5, R7.reuse ;  /* 0x0000000506137c19 */ /* 0x100fe40008001207 */
[----:B------:R-:W-:Y:S01]  /*9030*/  SHF.R.U32.HI R6, RZ, UR5, R7 ;  /* 0x00000005ff067c19 */ /* 0x000fe20008011607 */
[----:B------:R-:W-:Y:S01]  /*9040*/  FMUL R8, R8, UR6 ;  /* 0x0000000608087c20 */ /* 0x000fe20008400000 */
[----:B------:R-:W-:-:S02]  /*9050*/  ULDC UR5, c[0x0][0x608] ;  /* 0x0001820000057ab9 */ /* 0x000fc40000000800 */
[--C-:B------:R-:W-:Y:S01]  /*9060*/  SHF.R.U64 R21, R19, UR5, R6.reuse ;  /* 0x0000000513157c19 */ /* 0x100fe20008001206 */
[----:B------:R0:W1:Y:S01]  /*9070*/  F2I.U32.TRUNC.NTZ R24, R8 ;  /* 0x0000000800187305 */ /* 0x000062000020f000 */
[----:B------:R-:W-:Y:S01]  /*9080*/  SHF.R.U32.HI R6, RZ, UR5, R6 ;  /* 0x00000005ff067c19 */ /* 0x000fe20008011606 */
[----:B------:R-:W-:-:S03]  /*9090*/  ULDC UR5, c[0x0][0x658] ;  /* 0x0001960000057ab9 */ /* 0x000fc60000000800 */
[--C-:B------:R-:W-:Y:S02]  /*90a0*/  SHF.R.U64 R20, R21, UR5, R6.reuse ;  /* 0x0000000515147c19 */ /* 0x100fe40008001206 */
[----:B------:R-:W-:-:S03]  /*90b0*/  SHF.R.U32.HI R23, RZ, UR5, R6 ;  /* 0x00000005ff177c19 */ /* 0x000fc60008011606 */
[----:B------:R-:W-:Y:S02]  /*90c0*/  IMAD.MOV.U32 R6, RZ, RZ, R20 ;  /* 0x000000ffff067224 */ /* 0x000fe400078e0014 */
[----:B------:R-:W-:Y:S01]  /*90d0*/  IMAD.MOV.U32 R7, RZ, RZ, R23 ;  /* 0x000000ffff077224 */ /* 0x000fe200078e0017 */
[----:B0-----:R-:W-:Y:S06]  /*90e0*/  @!P0 BRA `(.L_x_185) ;  /* 0x0000000000288947 */ /* 0x001fec0003800000 */
        /* <DEDUP_REMOVED lines=10> */
.L_x_185:
[----:B------:R-:W-:Y:S01]  /*9190*/  ULDC UR5, c[0x0][0x648] ;  /* 0x0001920000057ab9 */ /* 0x000fe20000000800 */
[----:B------:R-:W-:Y:S01]  /*91a0*/  LOP3.LUT R21, R21, UR17, RZ, 0xc0, !PT ;  /* 0x0000001115157c12 */ /* 0x000fe2000f8ec0ff */
[----:B-1----:R-:W-:Y:S01]  /*91b0*/  IMAD.MOV R24, RZ, RZ, -R24 ;  /* 0x000000ffff187224 */ /* 0x002fe200078e0a18 */
[----:B------:R-:W-:Y:S01]  /*91c0*/  SHF.R.U64 R6, R6, UR5, R7 ;  /* 0x0000000506067c19 */ /* 0x000fe20008001207 */
[----:B------:R-:W-:Y:S01]  /*91d0*/  ULDC UR5, c[0x0][0x638] ;  /* 0x00018e0000057ab9 */ /* 0x000fe20000000800 */
[----:B------:R-:W-:Y:S01]  /*91e0*/  LOP3.LUT R9, R19, UR4, RZ, 0xc0, !PT ;  /* 0x0000000413097c12 */ /* 0x000fe2000f8ec0ff */
[----:B---3--:R-:W-:Y:S01]  /*91f0*/  @P4 IMAD R18, R22, R24, R13 ;  /* 0x0000001816124224 */ /* 0x008fe200078e020d */
[----:B------:R-:W-:Y:S01]  /*9200*/  ULDC UR6, c[0x0][0x610] ;  /* 0x0001840000067ab9 */ /* 0x000fe20000000800 */
[----:B------:R-:W-:Y:S02]  /*9210*/  IMAD.MOV R7, RZ, RZ, -R6 ;  /* 0x000000ffff077224 */ /* 0x000fe400078e0a06 */
[----:B------:R-:W-:-:S02]  /*9220*/  IMAD R21, R6, UR18, R21 ;  /* 0x0000001206157c24 */ /* 0x000fc4000f8e0215 */
[----:B------:R-:W-:Y:S01]  /*9230*/  IMAD R20, R7, UR5, R20 ;  /* 0x0000000507147c24 */ /* 0x000fe2000f8e0214 */
[----:B------:R-:W-:Y:S01]  /*9240*/  ULDC UR5, c[0x0][0x600] ;  /* 0x0001800000057ab9 */ /* 0x000fe20000000800 */
[----:B------:R-:W-:Y:S02]  /*9250*/  IMAD R18, R21, UR6, R18 ;  /* 0x0000000615127c24 */ /* 0x000fe4000f8e0212 */
[----:B------:R-:W-:Y:S02]  /*9260*/  IMAD R9, R20, UR5, R9 ;  /* 0x0000000514097c24 */ /* 0x000fe4000f8e0209 */
[----:B------:R-:W-:-:S03]  /*9270*/  IMAD.MOV.U32 R6, RZ, RZ, 0x1 ;  /* 0x00000001ff067424 */ /* 0x000fc600078e00ff */
[----:B------:R-:W-:Y:S02]  /*9280*/  SEL R7, R9, R18, !P4 ;  /* 0x0000001209077207 */ /* 0x000fe40006000000 */
[----:B------:R-:W-:-:S07]  /*9290*/  SEL R18, R18, R9, !P4 ;  /* 0x0000000912127207 */ /* 0x000fce0006000000 */
.L_x_183:
[----:B------:R-:W-:Y:S05]  /*92a0*/  BSYNC B1 ;  /* 0x0000000000017941 */ /* 0x000fea0003800000 */
.L_x_182:
[----:B------:R-:W-:-:S13]  /*92b0*/  LOP3.LUT P0, RZ, R6, 0xff, RZ, 0xc0, !PT ;  /* 0x000000ff06ff7812 */ /* 0x000fda000780c0ff */
[----:B------:R-:W-:Y:S05]  /*92c0*/  @P0 BRA `(.L_x_186) ;  /* 0xfffffff400440947 */ /* 0x000fea000383ffff */
[----:B------:R-:W-:Y:S05]  /*92d0*/  BSYNC B0 ;  /* 0x0000000000007941 */ /* 0x000fea0003800000 */
.L_x_175:
[----:B------:R-:W-:-:S03]  /*92e0*/  UMOV UR5, 0xffffffff ;  /* 0xffffffff00057882 */ /* 0x000fc60000000000 */
[----:B------:R-:W-:Y:S05]  /*92f0*/  BRA.DIV UR5, `(.L_x_187) ;  /* 0x0000000605407947 */ /* 0x000fea000b800000 */
[----:B------:R-:W-:-:S13]  /*9300*/  ELECT P0, URZ, PT ;  /* 0x00000000003f782f */ /* 0x000fda0003800000 */
.L_x_202:
[----:B------:R-:W-:Y:S04]  /*9310*/  BSSY B0, `(.L_x_188) ;  /* 0x0000034000007945 */ /* 0x000fe80003800000 */
[----:B------:R-:W-:Y:S05]  /*9320*/  @!P0 BRA `(.L_x_189) ;  /* 0x0000000000c88947 */ /* 0x000fea0003800000 */
[----:B------:R-:W-:-:S04]  /*9330*/  LOP3.LUT R4, R4, 0x2, RZ, 0xfc, !PT ;  /* 0x0000000204047812 */ /* 0x000fc800078efcff */
[----:B------:R-:W-:-:S13]  /*9340*/  ISETP.NE.AND P0, PT, R4, 0x3, PT ;  /* 0x000000030400780c */ /* 0x000fda0003f05270 */
[----:B------:R-:W-:Y:S05]  /*9350*/  @!P0 BRA `(.L_x_190) ;  /* 0x0000000000048947 */ /* 0x000fea0003800000 */
[----:B------:R-:W-:Y:S01]  /*9360*/  BPT.TRAP 0x1 ;  /* 0x000000040000795c */ /* 0x000fe20000300000 */
.L_x_190:
[----:B------:R-:W0:Y:S01]  /*9370*/  S2R R3, SR_CgaCtaId ;  /* 0x0000000000037919 */ /* 0x000e220000008800 */
[----:B------:R-:W-:-:S04]  /*9380*/  MOV R0, 0x400 ;  /* 0x0000040000007802 */ /* 0x000fc80000000f00 */
[----:B0-----:R-:W-:Y:S02]  /*9390*/  LEA R0, R3, R0, 0x18 ;  /* 0x0000000003007211 */ /* 0x001fe400078ec0ff */
[----:B------:R-:W-:-:S03]  /*93a0*/  SHF.L.U32 R3, R5, 0x1f, RZ ;  /* 0x0000001f05037819 */ /* 0x000fc600000006ff */
[----:B------:R-:W-:-:S04]  /*93b0*/  VIADD R0, R0, 0x28 ;  /* 0x0000002800007836 */ /* 0x000fc80000000000 */
[C---:B------:R-:W-:Y:S02]  /*93c0*/  IMAD R6, R17.reuse, 0x8, R0 ;  /* 0x0000000811067824 */ /* 0x040fe400078e0200 */
[----:B------:R-:W-:Y:S02]  /*93d0*/  VIADD R17, R17, 0x1 ;  /* 0x0000000111117836 */ /* 0x000fe40000000000 */
[----:B------:R-:W0:Y:S03]  /*93e0*/  SYNCS.PHASECHK.TRANS64.TRYWAIT P0, [R6+URZ], R3 ;  /* 0x00000003060075a7 */ /* 0x000e26000800017f */
[----:B------:R-:W-:-:S04]  /*93f0*/  ISETP.NE.AND P1, PT, R17, 0x5, PT ;  /* 0x000000051100780c */ /* 0x000fc80003f25270 */
[----:B------:R-:W-:Y:S02]  /*9400*/  SEL R2, RZ, 0x1, P1 ;  /* 0x00000001ff027807 */ /* 0x000fe40000800000 */
[----:B------:R-:W-:Y:S02]  /*9410*/  SEL R17, R17, RZ, P1 ;  /* 0x000000ff11117207 */ /* 0x000fe40000800000 */
[----:B------:R-:W-:-:S03]  /*9420*/  LOP3.LUT R8, R5, R2, RZ, 0x3c, !PT ;  /* 0x0000000205087212 */ /* 0x000fc600078e3cff */
[----:B------:R-:W-:Y:S01]  /*9430*/  IMAD R7, R17, 0x8, R0 ;  /* 0x0000000811077824 */ /* 0x000fe200078e0200 */
[----:B------:R-:W-:Y:S01]  /*9440*/  SHF.L.U32 R4, R8, 0x1f, RZ ;  /* 0x0000001f08047819 */ /* 0x000fe200000006ff */
[----:B0-----:R-:W-:Y:S06]  /*9450*/  @!P0 BRA `(.L_x_191) ;  /* 0x0000000400088947 */ /* 0x001fec0003800000 */
.L_x_203:
[----:B------:R-:W1:Y:S01]  /*9460*/  SYNCS.PHASECHK.TRANS64.TRYWAIT P0, [R7+URZ], R4 ;  /* 0x00000004070075a7 */ /* 0x000e62000800017f */
[----:B------:R-:W-:-:S05]  /*9470*/  VIADD R2, R17, 0x1 ;  /* 0x0000000111027836 */ /* 0x000fca0000000000 */
[----:B------:R-:W-:-:S04]  /*9480*/  ISETP.NE.AND P1, PT, R2, 0x5, PT ;  /* 0x000000050200780c */ /* 0x000fc80003f25270 */
[----:B0-----:R-:W-:Y:S02]  /*9490*/  SEL R3, RZ, 0x1, P1 ;  /* 0x00000001ff037807 */ /* 0x001fe40000800000 */
[----:B------:R-:W-:Y:S02]  /*94a0*/  SEL R9, R2, RZ, P1 ;  /* 0x000000ff02097207 */ /* 0x000fe40000800000 */
[----:B------:R-:W-:-:S03]  /*94b0*/  LOP3.LUT R8, R8, R3, RZ, 0x3c, !PT ;  /* 0x0000000308087212 */ /* 0x000fc600078e3cff */
[----:B------:R-:W-:Y:S01]  /*94c0*/  IMAD R10, R9, 0x8, R0 ;  /* 0x00000008090a7824 */ /* 0x000fe200078e0200 */
[----:B------:R-:W-:Y:S01]  /*94d0*/  SHF.L.U32 R5, R8, 0x1f, RZ ;  /* 0x0000001f08057819 */ /* 0x000fe200000006ff */
[----:B-1----:R-:W-:Y:S06]  /*94e0*/  @!P0 BRA `(.L_x_192) ;  /* 0x0000000000f88947 */ /* 0x002fec0003800000 */
.L_x_204:
[----:B------:R-:W1:Y:S01]  /*94f0*/  SYNCS.PHASECHK.TRANS64.TRYWAIT P0, [R10+URZ], R5 ;  /* 0x000000050a0075a7 */ /* 0x000e62000800017f */
[----:B------:R-:W-:-:S05]  /*9500*/  VIADD R2, R9, 0x1 ;  /* 0x0000000109027836 */ /* 0x000fca0000000000 */
[----:B------:R-:W-:-:S04]  /*9510*/  ISETP.NE.AND P1, PT, R2, 0x5, PT ;  /* 0x000000050200780c */ /* 0x000fc80003f25270 */
[----:B------:R-:W-:Y:S02]  /*9520*/  SEL R3, RZ, 0x1, P1 ;  /* 0x00000001ff037807 */ /* 0x000fe40000800000 */
[----:B0-----:R-:W-:Y:S02]  /*9530*/  SEL R7, R2, RZ, P1 ;  /* 0x000000ff02077207 */ /* 0x001fe40000800000 */
[----:B------:R-:W-:-:S03]  /*9540*/  LOP3.LUT R9, R8, R3, RZ, 0x3c, !PT ;  /* 0x0000000308097212 */ /* 0x000fc600078e3cff */
[----:B------:R-:W-:Y:S01]  /*9550*/  IMAD R11, R7, 0x8, R0 ;  /* 0x00000008070b7824 */ /* 0x000fe200078e0200 */
[----:B------:R-:W-:Y:S01]  /*9560*/  SHF.L.U32 R6, R9, 0x1f, RZ ;  /* 0x0000001f09067819 */ /* 0x000fe200000006ff */
[----:B-1----:R-:W-:Y:S06]  /*9570*/  @!P0 BRA `(.L_x_193) ;  /* 0x0000000000e88947 */ /* 0x002fec0003800000 */
.L_x_205:
[----:B------:R-:W1:Y:S01]  /*9580*/  SYNCS.PHASECHK.TRANS64.TRYWAIT P0, [R11+URZ], R6 ;  /* 0x000000060b0075a7 */ /* 0x000e62000800017f */
[----:B------:R-:W-:-:S05]  /*9590*/  VIADD R2, R7, 0x1 ;  /* 0x0000000107027836 */ /* 0x000fca0000000000 */
[----:B------:R-:W-:-:S04]  /*95a0*/  ISETP.NE.AND P1, PT, R2, 0x5, PT ;  /* 0x000000050200780c */ /* 0x000fc80003f25270 */
[----:B------:R-:W-:Y:S02]  /*95b0*/  SEL R4, RZ, 0x1, P1 ;  /* 0x00000001ff047807 */ /* 0x000fe40000800000 */
[----:B------:R-:W-:Y:S02]  /*95c0*/  SEL R3, R2, RZ, P1 ;  /* 0x000000ff02037207 */ /* 0x000fe40000800000 */
[----:B------:R-:W-:Y:S01]  /*95d0*/  LOP3.LUT R4, R9, R4, RZ, 0x3c, !PT ;  /* 0x0000000409047212 */ /* 0x000fe200078e3cff */
[----:B-1----:R-:W-:Y:S06]  /*95e0*/  @!P0 BRA `(.L_x_194) ;  /* 0x0000000000e08947 */ /* 0x002fec0003800000 */
.L_x_206:
[----:B------:R-:W-:Y:S01]  /*95f0*/  IMAD R3, R3, 0x8, R0 ;  /* 0x0000000803037824 */ /* 0x000fe200078e0200 */
[----:B------:R-:W-:-:S07]  /*9600*/  SHF.L.U32 R0, R4, 0x1f, RZ ;  /* 0x0000001f04007819 */ /* 0x000fce00000006ff */
.L_x_195:
[----:B--2---:R2:W3:Y:S02]  /*9610*/  SYNCS.PHASECHK.TRANS64.TRYWAIT P0, [R3+URZ], R0 ;  /* 0x00000000030075a7 */ /* 0x0044e4000800017f */
[----:B---3--:R-:W-:Y:S05]  /*9620*/  @!P0 NANOSLEEP.SYNCS 0x989680 ;  /* 0x009896800000895d */ /* 0x008fea0003900000 */
[----:B------:R-:W3:Y:S02]  /*9630*/  @!P0 SYNCS.PHASECHK.TRANS64 P0, [R3+URZ], R0 ;  /* 0x00000000030085a7 */ /* 0x000ee4000800007f */
[----:B---3--:R-:W-:Y:S05]  /*9640*/  @!P0 BRA `(.L_x_195) ;  /* 0xfffffffc00f08947 */ /* 0x008fea000383ffff */
.L_x_189:
[----:B------:R-:W-:Y:S05]  /*9650*/  BSYNC B0 ;  /* 0x0000000000007941 */ /* 0x000fea0003800000 */
.L_x_188:
[----:B------:R-:W-:Y:S05]  /*9660*/  EXIT ;  /* 0x000000000000794d */ /* 0x000fea0003800000 */
.L_x_21:
[----:B-1----:R-:W-:-:S04]  /*9670*/  IMAD.U32 R12, RZ, RZ, UR6 ;  /* 0x00000006ff0c7e24 */ /* 0x002fc8000f8e00ff */
[----:B------:R1:W4:Y:S03]  /*9680*/  SYNCS.PHASECHK.TRANS64.TRYWAIT P1, [R12+URZ], R11 ;  /* 0x0000000b0c0075a7 */ /* 0x000326000802017f */
[----:B----4-:R-:W-:Y:S05]  /*9690*/  @!P1 NANOSLEEP.SYNCS 0x989680 ;  /* 0x009896800000995d */ /* 0x010fea0003900000 */
[----:B------:R-:W4:Y:S02]  /*96a0*/  @!P1 SYNCS.PHASECHK.TRANS64 P1, [R12+URZ], R11 ;  /* 0x0000000b0c0095a7 */ /* 0x000f24000802007f */
[----:B----4-:R-:W-:Y:S05]  /*96b0*/  @!P1 BRA `(.L_x_21) ;  /* 0xfffffffc00ec9947 */ /* 0x010fea000383ffff */
[----:B------:R-:W-:Y:S05]  /*96c0*/  BRA `(.L_x_20) ;  /* 0xffffff8000307947 */ /* 0x000fea000383ffff */
.L_x_27:
[----:B-1----:R-:W-:-:S04]  /*96d0*/  IMAD.U32 R14, RZ, RZ, UR12 ;  /* 0x0000000cff0e7e24 */ /* 0x002fc8000f8e00ff */
[----:B------:R1:W4:Y:S03]  /*96e0*/  SYNCS.PHASECHK.TRANS64.TRYWAIT P1, [R14+URZ], R13 ;  /* 0x0000000d0e0075a7 */ /* 0x000326000802017f */
[----:B----4-:R-:W-:Y:S05]  /*96f0*/  @!P1 NANOSLEEP.SYNCS 0x989680 ;  /* 0x009896800000995d */ /* 0x010fea0003900000 */
[----:B------:R-:W4:Y:S02]  /*9700*/  @!P1 SYNCS.PHASECHK.TRANS64 P1, [R14+URZ], R13 ;  /* 0x0000000d0e0095a7 */ /* 0x000f24000802007f */
[----:B----4-:R-:W-:Y:S05]  /*9710*/  @!P1 BRA `(.L_x_27) ;  /* 0xfffffffc00ec9947 */ /* 0x010fea000383ffff */
[----:B------:R-:W-:Y:S05]  /*9720*/  BRA `(.L_x_26) ;  /* 0xffffff8800987947 */ /* 0x000fea000383ffff */
.L_x_176:
[----:B------:R-:W-:Y:S01]  /*9730*/  BSSY B1, `(.L_x_196) ;  /* 0x0000006000017945 */ /* 0x000fe20003800000 */
[----:B------:R-:W-:-:S07]  /*9740*/  IMAD.MOV.U32 R6, RZ, RZ, -0x1 ;  /* 0xffffffffff067424 */ /* 0x000fce00078e00ff */
[----:B------:R-:W-:Y:S05]  /*9750*/  WARPSYNC.COLLECTIVE R6, `(.L_x_197) ;  /* 0x00000000060c7348 */ /* 0x000fea0003c00000 */
[----:B------:R-:W-:Y:S02]  /*9760*/  ELECT P0, UR62, PT ;  /* 0x00000000003e782f */ /* 0x000fe40003800000 */
[----:B------:R-:W-:Y:S01]  /*9770*/  MOV R6, UR62 ;  /* 0x0000003e00067c02 */ /* 0x000fe20008000f00 */
[----:B------:R-:W-:Y:S10]  /*9780*/  ENDCOLLECTIVE ;  /* 0x000000000000791b */ /* 0x000ff40003800000 */
.L_x_197:
[----:B------:R-:W-:Y:S05]  /*9790*/  BSYNC B1 ;  /* 0x0000000000017941 */ /* 0x000fea0003800000 */
.L_x_196:
[----:B------:R-:W-:Y:S05]  /*97a0*/  BRA `(.L_x_198) ;  /* 0xfffffff000187947 */ /* 0x000fea000383ffff */
.L_x_179:
[----:B0-----:R0:W1:Y:S02]  /*97b0*/  SYNCS.PHASECHK.TRANS64.TRYWAIT P0, [R18+URZ+0x28], R9 ;  /* 0x00002809120075a7 */ /* 0x001064000800017f */
[----:B-1----:R-:W-:Y:S05]  /*97c0*/  @!P0 NANOSLEEP.SYNCS 0x989680 ;  /* 0x009896800000895d */ /* 0x002fea0003900000 */
[----:B------:R-:W1:Y:S02]  /*97d0*/  @!P0 SYNCS.PHASECHK.TRANS64 P0, [R18+URZ+0x28], R9 ;  /* 0x00002809120085a7 */ /* 0x000e64000800007f */
[----:B-1----:R-:W-:Y:S05]  /*97e0*/  @!P0 BRA `(.L_x_179) ;  /* 0xfffffffc00f08947 */ /* 0x002fea000383ffff */
[----:B------:R-:W-:Y:S05]  /*97f0*/  BRA `(.L_x_199) ;  /* 0xfffffff000587947 */ /* 0x000fea000383ffff */
.L_x_187:
[----:B------:R-:W-:Y:S01]  /*9800*/  BSSY B0, `(.L_x_200) ;  /* 0x0000006000007945 */ /* 0x000fe20003800000 */
[----:B------:R-:W-:-:S07]  /*9810*/  IMAD.MOV.U32 R6, RZ, RZ, -0x1 ;  /* 0xffffffffff067424 */ /* 0x000fce00078e00ff */
[----:B------:R-:W-:Y:S05]  /*9820*/  WARPSYNC.COLLECTIVE R6, `(.L_x_201) ;  /* 0x00000000060c7348 */ /* 0x000fea0003c00000 */
[----:B------:R-:W-:Y:S02]  /*9830*/  ELECT P0, UR62, PT ;  /* 0x00000000003e782f */ /* 0x000fe40003800000 */
[----:B------:R-:W-:Y:S01]  /*9840*/  MOV R6, UR62 ;  /* 0x0000003e00067c02 */ /* 0x000fe20008000f00 */
[----:B------:R-:W-:Y:S10]  /*9850*/  ENDCOLLECTIVE ;  /* 0x000000000000791b */ /* 0x000ff40003800000 */
.L_x_201:
[----:B------:R-:W-:Y:S05]  /*9860*/  BSYNC B0 ;  /* 0x0000000000007941 */ /* 0x000fea0003800000 */
.L_x_200:
[----:B------:R-:W-:Y:S05]  /*9870*/  BRA `(.L_x_202) ;  /* 0xfffffff800a47947 */ /* 0x000fea000383ffff */
.L_x_191:
[----:B0-----:R0:W1:Y:S02]  /*9880*/  SYNCS.PHASECHK.TRANS64.TRYWAIT P0, [R6+URZ], R3 ;  /* 0x00000003060075a7 */ /* 0x001064000800017f */
[----:B-1----:R-:W-:Y:S05]  /*9890*/  @!P0 NANOSLEEP.SYNCS 0x989680 ;  /* 0x009896800000895d */ /* 0x002fea0003900000 */
[----:B------:R-:W1:Y:S02]  /*98a0*/  @!P0 SYNCS.PHASECHK.TRANS64 P0, [R6+URZ], R3 ;  /* 0x00000003060085a7 */ /* 0x000e64000800007f */
[----:B-1----:R-:W-:Y:S05]  /*98b0*/  @!P0 BRA `(.L_x_191) ;  /* 0xfffffffc00f08947 */ /* 0x002fea000383ffff */
[----:B------:R-:W-:Y:S05]  /*98c0*/  BRA `(.L_x_203) ;  /* 0xfffffff800e47947 */ /* 0x000fea000383ffff */
.L_x_192:
[----:B0-----:R0:W1:Y:S02]  /*98d0*/  SYNCS.PHASECHK.TRANS64.TRYWAIT P0, [R7+URZ], R4 ;  /* 0x00000004070075a7 */ /* 0x001064000800017f */
[----:B-1----:R-:W-:Y:S05]  /*98e0*/  @!P0 NANOSLEEP.SYNCS 0x989680 ;  /* 0x009896800000895d */ /* 0x002fea0003900000 */
[----:B------:R-:W1:Y:S02]  /*98f0*/  @!P0 SYNCS.PHASECHK.TRANS64 P0, [R7+URZ], R4 ;  /* 0x00000004070085a7 */ /* 0x000e64000800007f */
[----:B-1----:R-:W-:Y:S05]  /*9900*/  @!P0 BRA `(.L_x_192) ;  /* 0xfffffffc00f08947 */ /* 0x002fea000383ffff */
[----:B------:R-:W-:Y:S05]  /*9910*/  BRA `(.L_x_204) ;  /* 0xfffffff800f47947 */ /* 0x000fea000383ffff */
.L_x_193:
[----:B0-----:R0:W1:Y:S02]  /*9920*/  SYNCS.PHASECHK.TRANS64.TRYWAIT P0, [R10+URZ], R5 ;  /* 0x000000050a0075a7 */ /* 0x001064000800017f */
[----:B-1----:R-:W-:Y:S05]  /*9930*/  @!P0 NANOSLEEP.SYNCS 0x989680 ;  /* 0x009896800000895d */ /* 0x002fea0003900000 */
[----:B------:R-:W1:Y:S02]  /*9940*/  @!P0 SYNCS.PHASECHK.TRANS64 P0, [R10+URZ], R5 ;  /* 0x000000050a0085a7 */ /* 0x000e64000800007f */
[----:B-1----:R-:W-:Y:S05]  /*9950*/  @!P0 BRA `(.L_x_193) ;  /* 0xfffffffc00f08947 */ /* 0x002fea000383ffff */
[----:B------:R-:W-:Y:S05]  /*9960*/  BRA `(.L_x_205) ;  /* 0xfffffffc00047947 */ /* 0x000fea000383ffff */
.L_x_194:
[----:B-1----:R1:W2:Y:S02]  /*9970*/  SYNCS.PHASECHK.TRANS64.TRYWAIT P0, [R11+URZ], R6 ;  /* 0x000000060b0075a7 */ /* 0x0022a4000800017f */
[----:B--2---:R-:W-:Y:S05]  /*9980*/  @!P0 NANOSLEEP.SYNCS 0x989680 ;  /* 0x009896800000895d */ /* 0x004fea0003900000 */
[----:B------:R-:W2:Y:S02]  /*9990*/  @!P0 SYNCS.PHASECHK.TRANS64 P0, [R11+URZ], R6 ;  /* 0x000000060b0085a7 */ /* 0x000ea4000800007f */
[----:B--2---:R-:W-:Y:S05]  /*99a0*/  @!P0 BRA `(.L_x_194) ;  /* 0xfffffffc00f08947 */ /* 0x004fea000383ffff */
[----:B------:R-:W-:Y:S05]  /*99b0*/  BRA `(.L_x_206) ;  /* 0xfffffffc000c7947 */ /* 0x000fea000383ffff */
.L_x_207:
[----:B------:R-:W-:-:S00]  /*99c0*/  BRA `(.L_x_207) ;  /* 0xfffffffc00fc7947 */ /* 0x000fc0000383ffff */
[----:B------:R-:W-:-:S00]  /*99d0*/  NOP ;  /* 0x0000000000007918 */ /* 0x000fc00000000000 */
        /* <DEDUP_REMOVED lines=10> */
.L_x_208:


//--------------------- .nv.shared._ZN7cutlass13device_kernelINS_4gemm6kernel13GemmUniversalIN4cute5tupleIJiiiiEEENS1_10collective13CollectiveMmaINS1_37MainloopSm90TmaGmmaWarpSpecializedFP8ILi5ENS5_IJNS4_1CILi1EEENSA_ILi2EEESB_EEENS1_35KernelTmaWarpSpecializedCooperativeEEENS5_IJNSA_ILi256EEENSA_ILi64EEESH_EEENS_12float_e4m3_tENS5_IJlSB_lEEESJ_SK_NS4_8TiledMMAINS4_8MMA_AtomIJNS4_4SM904GMMA30MMA_64x64x32_F32E4M3E4M3_SS_TNILNSO_7ScaleInE1ELSQ_1EEEEEENS4_6LayoutINS5_IJSC_SB_SB_EEENS5_IJSB_NSA_ILi0EEESV_EEEEENS5_IJNS4_10UnderscoreESY_SY_EEEEENS4_23SM90_TMA_LOAD_MULTICASTENS4_14ComposedLayoutINS4_7SwizzleILi2ELi4ELi3EEENS4_18smem_ptr_flag_bitsILi8EEENST_INS5_IJNSA_ILi8EEESH_EEENS5_IJSH_SB_EEEEEEEvNS4_8identityENS4_13SM90_TMA_LOADES1B_vS1C_EENS_8epilogue10collective6detail29Sm90TmaWarpSpecializedAdapterINS1G_15DefaultEpilogueISJ_SK_SK_NS1F_6thread17LinearCombinationISJ_Li1EffLNS1K_9ScaleType4KindE0ELNS_15FloatRoundStyleE2ESJ_EENS1_15EpilogueDefaultEEEEEvvEEEEvNT_6ParamsE --------------------------
	.section	.nv.shared._ZN7cutlass13device_kernelINS_4gemm6kernel13GemmUniversalIN4cute5tupleIJiiiiEEENS1_10collective13CollectiveMmaINS1_37MainloopSm90TmaGmmaWarpSpecializedFP8ILi5ENS5_IJNS4_1CILi1EEENSA_ILi2EEESB_EEENS1_35KernelTmaWarpSpecializedCooperativeEEENS5_IJNSA_ILi256EEENSA_ILi64EEESH_EEENS_12float_e4m3_tENS5_IJlSB_lEEESJ_SK_NS4_8TiledMMAINS4_8MMA_AtomIJNS4_4SM904GMMA30MMA_64x64x32_F32E4M3E4M3_SS_TNILNSO_7ScaleInE1ELSQ_1EEEEEENS4_6LayoutINS5_IJSC_SB_SB_EEENS5_IJSB_NSA_ILi0EEESV_EEEEENS5_IJNS4_10UnderscoreESY_SY_EEEEENS4_23SM90_TMA_LOAD_MULTICASTENS4_14ComposedLayoutINS4_7SwizzleILi2ELi4ELi3EEENS4_18smem_ptr_flag_bitsILi8EEENST_INS5_IJNSA_ILi8EEESH_EEENS5_IJSH_SB_EEEEEEEvNS4_8identityENS4_13SM90_TMA_LOADES1B_vS1C_EENS_8epilogue10collective6detail29Sm90TmaWarpSpecializedAdapterINS1G_15DefaultEpilogueISJ_SK_SK_NS1F_6thread17LinearCombinationISJ_Li1EffLNS1K_9ScaleType4KindE0ELNS_15FloatRoundStyleE2ESJ_EENS1_15EpilogueDefaultEEEEEvvEEEEvNT_6ParamsE,"aw",@nobits
	.sectionflags	@""
	.align	16
	.zero		1024


//--------------------- .nv.shared.reserved.0     --------------------------
	.section	.nv.shared.reserved.0,"aw",@nobits
	.weak		__nv_reservedSMEM_offset_0_alias
	.size		__nv_reservedSMEM_offset_0_alias, 0, 0
	.other		__nv_reservedSMEM_offset_0_alias,@"STO_CUDA_RESERVED_SHARED STV_DEFAULT"
__nv_reservedSMEM_offset_0_alias:
	.zero		0


//--------------------- .nv.global                --------------------------
	.section	.nv.global,"aw",@nobits
.nv.global:
	.type		_ZN39_INTERNAL_4215d1eb_4_k_cu_462dffcd_47104cute1_E,@object
	.size		_ZN39_INTERNAL_4215d1eb_4_k_cu_462dffcd_47104cute1_E,(_ZN39_INTERNAL_4215d1eb_4_k_cu_462dffcd_47104cuda3std3__45__cpo6cbeginE - _ZN39_INTERNAL_4215d1eb_4_k_cu_462dffcd_47104cute1_E)
_ZN39_INTERNAL_4215d1eb_4_k_cu_462dffcd_47104cute1_E:
	.zero		1
	.type		_ZN39_INTERNAL_4215d1eb_4_k_cu_462dffcd_47104cuda3std3__45__cpo6cbeginE,@object
	.size		_ZN39_INTERNAL_4215d1eb_4_k_cu_462dffcd_47104cuda3std3__45__cpo6cbeginE,(_ZN39_INTERNAL_4215d1eb_4_k_cu_462dffcd_47104cuda3std3__48in_placeE - _ZN39_INTERNAL_4215d1eb_4_k_cu_462dffcd_47104cuda3std3__45__cpo6cbeginE)
_ZN39_INTERNAL_4215d1eb_4_k_cu_462dffcd_47104cuda3std3__45__cpo6cbeginE:
	.zero		1
	.type		_ZN39_INTERNAL_4215d1eb_4_k_cu_462dffcd_47104cuda3std3__48in_placeE,@object
	.size		_ZN39_INTERNAL_4215d1eb_4_k_cu_462dffcd_47104cuda3std3__48in_placeE,(_ZN39_INTERNAL_4215d1eb_4_k_cu_462dffcd_47104cuda3std6ranges3__45__cpo9iter_moveE - _ZN39_INTERNAL_4215d1eb_4_k_cu_462dffcd_47104cuda3std3__48in_placeE)
_ZN39_INTERNAL_4215d1eb_4_k_cu_462dffcd_47104cuda3std3__48in_placeE:
	.zero		1
	.type		_ZN39_INTERNAL_4215d1eb_4_k_cu_462dffcd_47104cuda3std6ranges3__45__cpo9iter_moveE,@object
	.size		_ZN39_INTERNAL_4215d1eb_4_k_cu_462dffcd_47104cuda3std6ranges3__45__cpo9iter_moveE,(_ZN39_INTERNAL_4215d1eb_4_k_cu_462dffcd_47104cuda3std3__45__cpo5beginE - _ZN39_INTERNAL_4215d1eb_4_k_cu_462dffcd_47104cuda3std6ranges3__45__cpo9iter_moveE)
_ZN39_INTERNAL_4215d1eb_4_k_cu_462dffcd_47104cuda3std6ranges3__45__cpo9iter_moveE:
	.zero		1
	.type		_ZN39_INTERNAL_4215d1eb_4_k_cu_462dffcd_47104cuda3std3__45__cpo5beginE,@object
	.size		_ZN39_INTERNAL_4215d1eb_4_k_cu_462dffcd_47104cuda3std3__45__cpo5beginE,(_ZN39_INTERNAL_4215d1eb_4_k_cu_462dffcd_47104cuda3std3__441_GLOBAL__N__4215d1eb_4_k_cu_462dffcd_47106ignoreE - _ZN39_INTERNAL_4215d1eb_4_k_cu_462dffcd_47104cuda3std3__45__cpo5beginE)
_ZN39_INTERNAL_4215d1eb_4_k_cu_462dffcd_47104cuda3std3__45__cpo5beginE:
	.zero		1
	.type		_ZN39_INTERNAL_4215d1eb_4_k_cu_462dffcd_47104cuda3std3__441_GLOBAL__N__4215d1eb_4_k_cu_462dffcd_47106ignoreE,@object
	.size		_ZN39_INTERNAL_4215d1eb_4_k_cu_462dffcd_47104cuda3std3__441_GLOBAL__N__4215d1eb_4_k_cu_462dffcd_47106ignoreE,(_ZN39_INTERNAL_4215d1eb_4_k_cu_462dffcd_47104cute7productE - _ZN39_INTERNAL_4215d1eb_4_k_cu_462dffcd_47104cuda3std3__441_GLOBAL__N__4215d1eb_4_k_cu_462dffcd_47106ignoreE)
_ZN39_INTERNAL_4215d1eb_4_k_cu_462dffcd_47104cuda3std3__441_GLOBAL__N__4215d1eb_4_k_cu_462dffcd_47106ignoreE:
	.zero		1
	.type		_ZN39_INTERNAL_4215d1eb_4_k_cu_462dffcd_47104cute7productE,@object
	.size		_ZN39_INTERNAL_4215d1eb_4_k_cu_462dffcd_47104cute7productE,(_ZN39_INTERNAL_4215d1eb_4_k_cu_462dffcd_47104cuda3std3__45__cpo3endE - _ZN39_INTERNAL_4215d1eb_4_k_cu_462dffcd_47104cute7productE)
_ZN39_INTERNAL_4215d1eb_4_k_cu_462dffcd_47104cute7productE:
	.zero		1
	.type		_ZN39_INTERNAL_4215d1eb_4_k_cu_462dffcd_47104cuda3std3__45__cpo3endE,@object
	.size		_ZN39_INTERNAL_4215d1eb_4_k_cu_462dffcd_47104cuda3std3__45__cpo3endE,(_ZN39_INTERNAL_4215d1eb_4_k_cu_462dffcd_47104cuda3std3__419piecewise_constructE - _ZN39_INTERNAL_4215d1eb_4_k_cu_462dffcd_47104cuda3std3__45__cpo3endE)
_ZN39_INTERNAL_4215d1eb_4_k_cu_462dffcd_47104cuda3std3__45__cpo3endE:
	.zero		1
	.type		_ZN39_INTERNAL_4215d1eb_4_k_cu_462dffcd_47104cuda3std3__419piecewise_constructE,@object
	.size		_ZN39_INTERNAL_4215d1eb_4_k_cu_462dffcd_47104cuda3std3__419piecewise_constructE,(_ZN39_INTERNAL_4215d1eb_4_k_cu_462dffcd_47104cuda3std3__45__cpo4cendE - _ZN39_INTERNAL_4215d1eb_4_k_cu_462dffcd_47104cuda3std3__419piecewise_constructE)
_ZN39_INTERNAL_4215d1eb_4_k_cu_462dffcd_47104cuda3std3__419piecewise_constructE:
	.zero		1
	.type		_ZN39_INTERNAL_4215d1eb_4_k_cu_462dffcd_47104cuda3std3__45__cpo4cendE,@object
	.size		_ZN39_INTERNAL_4215d1eb_4_k_cu_462dffcd_47104cuda3std3__45__cpo4cendE,(_ZN39_INTERNAL_4215d1eb_4_k_cu_462dffcd_47104cuda3std6ranges3__45__cpo4swapE - _ZN39_INTERNAL_4215d1eb_4_k_cu_462dffcd_47104cuda3std3__45__cpo4cendE)
_ZN39_INTERNAL_4215d1eb_4_k_cu_462dffcd_47104cuda3std3__45__cpo4cendE:
	.zero		1
	.type		_ZN39_INTERNAL_4215d1eb_4_k_cu_462dffcd_47104cuda3std6ranges3__45__cpo4swapE,@object
	.size		_ZN39_INTERNAL_4215d1eb_4_k_cu_462dffcd_47104cuda3std6ranges3__45__cpo4swapE,(.L_7 - _ZN39_INTERNAL_4215d1eb_4_k_cu_462dffcd_47104cuda3std6ranges3__45__cpo4swapE)
_ZN39_INTERNAL_4215d1eb_4_k_cu_462dffcd_47104cuda3std6ranges3__45__cpo4swapE:
	.zero		1
.L_7:


//--------------------- .nv.constant0._ZN7cutlass13device_kernelINS_4gemm6kernel13GemmUniversalIN4cute5tupleIJiiiiEEENS1_10collective13CollectiveMmaINS1_37MainloopSm90TmaGmmaWarpSpecializedFP8ILi5ENS5_IJNS4_1CILi1EEENSA_ILi2EEESB_EEENS1_35KernelTmaWarpSpecializedCooperativeEEENS5_IJNSA_ILi256EEENSA_ILi64EEESH_EEENS_12float_e4m3_tENS5_IJlSB_lEEESJ_SK_NS4_8TiledMMAINS4_8MMA_AtomIJNS4_4SM904GMMA30MMA_64x64x32_F32E4M3E4M3_SS_TNILNSO_7ScaleInE1ELSQ_1EEEEEENS4_6LayoutINS5_IJSC_SB_SB_EEENS5_IJSB_NSA_ILi0EEESV_EEEEENS5_IJNS4_10UnderscoreESY_SY_EEEEENS4_23SM90_TMA_LOAD_MULTICASTENS4_14ComposedLayoutINS4_7SwizzleILi2ELi4ELi3EEENS4_18smem_ptr_flag_bitsILi8EEENST_INS5_IJNSA_ILi8EEESH_EEENS5_IJSH_SB_EEEEEEEvNS4_8identityENS4_13SM90_TMA_LOADES1B_vS1C_EENS_8epilogue10collective6detail29Sm90TmaWarpSpecializedAdapterINS1G_15DefaultEpilogueISJ_SK_SK_NS1F_6thread17LinearCombinationISJ_Li1EffLNS1K_9ScaleType4KindE0ELNS_15FloatRoundStyleE2ESJ_EENS1_15EpilogueDefaultEEEEEvvEEEEvNT_6ParamsE --------------------------
	.section	.nv.constant0._ZN7cutlass13device_kernelINS_4gemm6kernel13GemmUniversalIN4cute5tupleIJiiiiEEENS1_10collective13CollectiveMmaINS1_37MainloopSm90TmaGmmaWarpSpecializedFP8ILi5ENS5_IJNS4_1CILi1EEENSA_ILi2EEESB_EEENS1_35KernelTmaWarpSpecializedCooperativeEEENS5_IJNSA_ILi256EEENSA_ILi64EEESH_EEENS_12float_e4m3_tENS5_IJlSB_lEEESJ_SK_NS4_8TiledMMAINS4_8MMA_AtomIJNS4_4SM904GMMA30MMA_64x64x32_F32E4M3E4M3_SS_TNILNSO_7ScaleInE1ELSQ_1EEEEEENS4_6LayoutINS5_IJSC_SB_SB_EEENS5_IJSB_NSA_ILi0EEESV_EEEEENS5_IJNS4_10UnderscoreESY_SY_EEEEENS4_23SM90_TMA_LOAD_MULTICASTENS4_14ComposedLayoutINS4_7SwizzleILi2ELi4ELi3EEENS4_18smem_ptr_flag_bitsILi8EEENST_INS5_IJNSA_ILi8EEESH_EEENS5_IJSH_SB_EEEEEEEvNS4_8identityENS4_13SM90_TMA_LOADES1B_vS1C_EENS_8epilogue10collective6detail29Sm90TmaWarpSpecializedAdapterINS1G_15DefaultEpilogueISJ_SK_SK_NS1F_6thread17LinearCombinationISJ_Li1EffLNS1K_9ScaleType4KindE0ELNS_15FloatRoundStyleE2ESJ_EENS1_15EpilogueDefaultEEEEEvvEEEEvNT_6ParamsE,"a",@progbits
	.sectionflags	@""
	.align	4
.nv.constant0._ZN7cutlass13device_kernelINS_4gemm6kernel13GemmUniversalIN4cute5tupleIJiiiiEEENS1_10collective13CollectiveMmaINS1_37MainloopSm90TmaGmmaWarpSpecializedFP8ILi5ENS5_IJNS4_1CILi1EEENSA_ILi2EEESB_EEENS1_35KernelTmaWarpSpecializedCooperativeEEENS5_IJNSA_ILi256EEENSA_ILi64EEESH_EEENS_12float_e4m3_tENS5_IJlSB_lEEESJ_SK_NS4_8TiledMMAINS4_8MMA_AtomIJNS4_4SM904GMMA30MMA_64x64x32_F32E4M3E4M3_SS_TNILNSO_7ScaleInE1ELSQ_1EEEEEENS4_6LayoutINS5_IJSC_SB_SB_EEENS5_IJSB_NSA_ILi0EEESV_EEEEENS5_IJNS4_10UnderscoreESY_SY_EEEEENS4_23SM90_TMA_LOAD_MULTICASTENS4_14ComposedLayoutINS4_7SwizzleILi2ELi4ELi3EEENS4_18smem_ptr_flag_bitsILi8EEENST_INS5_IJNSA_ILi8EEESH_EEENS5_IJSH_SB_EEEEEEEvNS4_8identityENS4_13SM90_TMA_LOADES1B_vS1C_EENS_8epilogue10collective6detail29Sm90TmaWarpSpecializedAdapterINS1G_15DefaultEpilogueISJ_SK_SK_NS1F_6thread17LinearCombinationISJ_Li1EffLNS1K_9ScaleType4KindE0ELNS_15FloatRoundStyleE2ESJ_EENS1_15EpilogueDefaultEEEEEvvEEEEvNT_6ParamsE:
	.zero		1664


//--------------------- SYMBOLS --------------------------

	.type		.nv.reservedSmem.offset0,@object
	.size		.nv.reservedSmem.offset0,0x4
